//
// Generated by NVIDIA NVVM Compiler
//
// Compiler Build ID: CL-36424714
// Cuda compilation tools, release 13.0, V13.0.88
// Based on NVVM 20.0.0
//

.version 9.0
.target sm_100
.address_size 64

	// .globl	_Z13motion_searchPhS_jjPiS0_

.visible .entry _Z13motion_searchPhS_jjPiS0_(
	.param .u64 .ptr .align 1 _Z13motion_searchPhS_jjPiS0__param_0,
	.param .u64 .ptr .align 1 _Z13motion_searchPhS_jjPiS0__param_1,
	.param .u32 _Z13motion_searchPhS_jjPiS0__param_2,
	.param .u32 _Z13motion_searchPhS_jjPiS0__param_3,
	.param .u64 .ptr .align 1 _Z13motion_searchPhS_jjPiS0__param_4,
	.param .u64 .ptr .align 1 _Z13motion_searchPhS_jjPiS0__param_5
)
{
	.reg .pred 	%p<42>;
	.reg .b16 	%rs<65>;
	.reg .b32 	%r<241>;
	.reg .b64 	%rd<78>;

	ld.param.u64 	%rd3, [_Z13motion_searchPhS_jjPiS0__param_0];
	ld.param.u64 	%rd4, [_Z13motion_searchPhS_jjPiS0__param_1];
	ld.param.u32 	%r63, [_Z13motion_searchPhS_jjPiS0__param_2];
	ld.param.u32 	%r64, [_Z13motion_searchPhS_jjPiS0__param_3];
	mov.u32 	%r65, %ctaid.y;
	mov.u32 	%r66, %ntid.y;
	mov.u32 	%r67, %tid.y;
	mad.lo.s32 	%r68, %r65, %r66, %r67;
	mov.u32 	%r69, %ctaid.x;
	mov.u32 	%r70, %ntid.x;
	mov.u32 	%r71, %tid.x;
	mad.lo.s32 	%r2, %r69, %r70, %r71;
	shr.u32 	%r72, %r63, 4;
	shr.u32 	%r73, %r64, 4;
	setp.ge.s32 	%p1, %r2, %r73;
	setp.ge.u32 	%p2, %r68, %r72;
	or.pred  	%p3, %p1, %p2;
	@%p3 bra 	$L__BB0_8;
	cvta.to.global.u64 	%rd1, %rd3;
	cvta.to.global.u64 	%rd2, %rd4;
	shl.b32 	%r4, %r68, 4;
	shl.b32 	%r5, %r2, 4;
	add.s32 	%r6, %r63, -1;
	max.s32 	%r78, %r6, 0;
	add.s32 	%r7, %r64, -1;
	setp.lt.u32 	%p4, %r4, %r63;
	selp.b32 	%r8, %r4, %r78, %p4;
	or.b32  	%r9, %r4, 1;
	setp.lt.u32 	%p5, %r9, %r63;
	selp.b32 	%r10, %r9, %r78, %p5;
	or.b32  	%r79, %r4, 2;
	setp.lt.u32 	%p6, %r79, %r63;
	selp.b32 	%r11, %r79, %r78, %p6;
	or.b32  	%r80, %r4, 3;
	setp.lt.u32 	%p7, %r80, %r63;
	selp.b32 	%r12, %r80, %r78, %p7;
	or.b32  	%r81, %r4, 4;
	setp.lt.u32 	%p8, %r81, %r63;
	selp.b32 	%r13, %r81, %r78, %p8;
	or.b32  	%r82, %r4, 5;
	setp.lt.u32 	%p9, %r82, %r63;
	selp.b32 	%r14, %r82, %r78, %p9;
	or.b32  	%r83, %r4, 6;
	setp.lt.u32 	%p10, %r83, %r63;
	selp.b32 	%r15, %r83, %r78, %p10;
	or.b32  	%r84, %r4, 7;
	setp.lt.u32 	%p11, %r84, %r63;
	selp.b32 	%r16, %r84, %r78, %p11;
	or.b32  	%r85, %r4, 8;
	setp.lt.u32 	%p12, %r85, %r63;
	selp.b32 	%r17, %r85, %r78, %p12;
	or.b32  	%r86, %r4, 9;
	setp.lt.u32 	%p13, %r86, %r63;
	selp.b32 	%r18, %r86, %r78, %p13;
	or.b32  	%r87, %r4, 10;
	setp.lt.u32 	%p14, %r87, %r63;
	selp.b32 	%r19, %r87, %r78, %p14;
	or.b32  	%r88, %r4, 11;
	setp.lt.u32 	%p15, %r88, %r63;
	selp.b32 	%r20, %r88, %r78, %p15;
	or.b32  	%r89, %r4, 12;
	setp.lt.u32 	%p16, %r89, %r63;
	selp.b32 	%r21, %r89, %r78, %p16;
	or.b32  	%r90, %r4, 13;
	setp.lt.u32 	%p17, %r90, %r63;
	selp.b32 	%r22, %r90, %r78, %p17;
	or.b32  	%r91, %r4, 14;
	setp.lt.u32 	%p18, %r91, %r63;
	selp.b32 	%r23, %r91, %r78, %p18;
	or.b32  	%r92, %r4, 15;
	setp.lt.u32 	%p19, %r92, %r63;
	selp.b32 	%r24, %r92, %r78, %p19;
	mov.b32 	%r232, -15;
	mov.b32 	%r235, 65536;
	mov.b32 	%r233, 0;
$L__BB0_2:
	add.s32 	%r29, %r5, %r232;
	mov.b32 	%r236, -15;
$L__BB0_3:
	add.s32 	%r95, %r236, %r4;
	setp.lt.u32 	%p20, %r95, %r63;
	selp.b32 	%r96, %r95, %r6, %p20;
	max.s32 	%r34, %r96, 0;
	add.s32 	%r97, %r9, %r236;
	setp.lt.u32 	%p21, %r97, %r63;
	selp.b32 	%r98, %r97, %r6, %p21;
	max.s32 	%r35, %r98, 0;
	add.s32 	%r99, %r97, 1;
	setp.lt.u32 	%p22, %r99, %r63;
	selp.b32 	%r100, %r99, %r6, %p22;
	max.s32 	%r36, %r100, 0;
	add.s32 	%r101, %r97, 2;
	setp.lt.u32 	%p23, %r101, %r63;
	selp.b32 	%r102, %r101, %r6, %p23;
	max.s32 	%r37, %r102, 0;
	add.s32 	%r103, %r97, 3;
	setp.lt.u32 	%p24, %r103, %r63;
	selp.b32 	%r104, %r103, %r6, %p24;
	max.s32 	%r38, %r104, 0;
	add.s32 	%r105, %r97, 4;
	setp.lt.u32 	%p25, %r105, %r63;
	selp.b32 	%r106, %r105, %r6, %p25;
	max.s32 	%r39, %r106, 0;
	add.s32 	%r107, %r97, 5;
	setp.lt.u32 	%p26, %r107, %r63;
	selp.b32 	%r108, %r107, %r6, %p26;
	max.s32 	%r40, %r108, 0;
	add.s32 	%r109, %r97, 6;
	setp.lt.u32 	%p27, %r109, %r63;
	selp.b32 	%r110, %r109, %r6, %p27;
	max.s32 	%r41, %r110, 0;
	add.s32 	%r111, %r97, 7;
	setp.lt.u32 	%p28, %r111, %r63;
	selp.b32 	%r112, %r111, %r6, %p28;
	max.s32 	%r42, %r112, 0;
	add.s32 	%r113, %r97, 8;
	setp.lt.u32 	%p29, %r113, %r63;
	selp.b32 	%r114, %r113, %r6, %p29;
	max.s32 	%r43, %r114, 0;
	add.s32 	%r115, %r97, 9;
	setp.lt.u32 	%p30, %r115, %r63;
	selp.b32 	%r116, %r115, %r6, %p30;
	max.s32 	%r44, %r116, 0;
	add.s32 	%r117, %r97, 10;
	setp.lt.u32 	%p31, %r117, %r63;
	selp.b32 	%r118, %r117, %r6, %p31;
	max.s32 	%r45, %r118, 0;
	add.s32 	%r119, %r97, 11;
	setp.lt.u32 	%p32, %r119, %r63;
	selp.b32 	%r120, %r119, %r6, %p32;
	max.s32 	%r46, %r120, 0;
	add.s32 	%r121, %r97, 12;
	setp.lt.u32 	%p33, %r121, %r63;
	selp.b32 	%r122, %r121, %r6, %p33;
	max.s32 	%r47, %r122, 0;
	add.s32 	%r123, %r97, 13;
	setp.lt.u32 	%p34, %r123, %r63;
	selp.b32 	%r124, %r123, %r6, %p34;
	max.s32 	%r48, %r124, 0;
	add.s32 	%r125, %r97, 14;
	setp.lt.u32 	%p35, %r125, %r63;
	selp.b32 	%r126, %r125, %r6, %p35;
	max.s32 	%r49, %r126, 0;
	mov.b32 	%r239, 0;
	mov.u32 	%r237, %r5;
	mov.u32 	%r238, %r29;
	mov.u32 	%r240, %r239;
$L__BB0_4:
	setp.lt.u32 	%p36, %r237, %r64;
	selp.b32 	%r127, %r237, %r7, %p36;
	max.s32 	%r128, %r127, 0;
	mul.lo.s32 	%r129, %r128, %r63;
	setp.lt.u32 	%p37, %r238, %r64;
	selp.b32 	%r130, %r238, %r7, %p37;
	max.s32 	%r131, %r130, 0;
	mul.lo.s32 	%r132, %r131, %r63;
	add.s32 	%r133, %r8, %r129;
	cvt.u64.u32 	%rd7, %r133;
	add.s64 	%rd8, %rd2, %rd7;
	ld.global.u8 	%rs1, [%rd8];
	add.s32 	%r134, %r34, %r132;
	cvt.u64.u32 	%rd9, %r134;
	add.s64 	%rd10, %rd1, %rd9;
	ld.global.u8 	%rs2, [%rd10];
	max.u16 	%rs3, %rs1, %rs2;
	min.u16 	%rs4, %rs1, %rs2;
	cvt.u32.u16 	%r135, %rs4;
	cvt.u32.u16 	%r136, %rs3;
	add.s32 	%r137, %r240, %r136;
	add.s32 	%r138, %r10, %r129;
	cvt.u64.u32 	%rd11, %r138;
	add.s64 	%rd12, %rd2, %rd11;
	ld.global.u8 	%rs5, [%rd12];
	add.s32 	%r139, %r35, %r132;
	cvt.u64.u32 	%rd13, %r139;
	add.s64 	%rd14, %rd1, %rd13;
	ld.global.u8 	%rs6, [%rd14];
	max.u16 	%rs7, %rs5, %rs6;
	min.u16 	%rs8, %rs5, %rs6;
	cvt.u32.u16 	%r140, %rs8;
	cvt.u32.u16 	%r141, %rs7;
	add.s32 	%r142, %r137, %r141;
	add.s32 	%r143, %r135, %r140;
	add.s32 	%r144, %r11, %r129;
	cvt.u64.u32 	%rd15, %r144;
	add.s64 	%rd16, %rd2, %rd15;
	ld.global.u8 	%rs9, [%rd16];
	add.s32 	%r145, %r36, %r132;
	cvt.u64.u32 	%rd17, %r145;
	add.s64 	%rd18, %rd1, %rd17;
	ld.global.u8 	%rs10, [%rd18];
	max.u16 	%rs11, %rs9, %rs10;
	min.u16 	%rs12, %rs9, %rs10;
	cvt.u32.u16 	%r146, %rs12;
	cvt.u32.u16 	%r147, %rs11;
	add.s32 	%r148, %r142, %r147;
	add.s32 	%r149, %r143, %r146;
	add.s32 	%r150, %r12, %r129;
	cvt.u64.u32 	%rd19, %r150;
	add.s64 	%rd20, %rd2, %rd19;
	ld.global.u8 	%rs13, [%rd20];
	add.s32 	%r151, %r37, %r132;
	cvt.u64.u32 	%rd21, %r151;
	add.s64 	%rd22, %rd1, %rd21;
	ld.global.u8 	%rs14, [%rd22];
	max.u16 	%rs15, %rs13, %rs14;
	min.u16 	%rs16, %rs13, %rs14;
	cvt.u32.u16 	%r152, %rs16;
	cvt.u32.u16 	%r153, %rs15;
	add.s32 	%r154, %r148, %r153;
	add.s32 	%r155, %r149, %r152;
	sub.s32 	%r156, %r154, %r155;
	add.s32 	%r157, %r13, %r129;
	cvt.u64.u32 	%rd23, %r157;
	add.s64 	%rd24, %rd2, %rd23;
	ld.global.u8 	%rs17, [%rd24];
	add.s32 	%r158, %r38, %r132;
	cvt.u64.u32 	%rd25, %r158;
	add.s64 	%rd26, %rd1, %rd25;
	ld.global.u8 	%rs18, [%rd26];
	max.u16 	%rs19, %rs17, %rs18;
	min.u16 	%rs20, %rs17, %rs18;
	cvt.u32.u16 	%r159, %rs20;
	cvt.u32.u16 	%r160, %rs19;
	add.s32 	%r161, %r156, %r160;
	add.s32 	%r162, %r14, %r129;
	cvt.u64.u32 	%rd27, %r162;
	add.s64 	%rd28, %rd2, %rd27;
	ld.global.u8 	%rs21, [%rd28];
	add.s32 	%r163, %r39, %r132;
	cvt.u64.u32 	%rd29, %r163;
	add.s64 	%rd30, %rd1, %rd29;
	ld.global.u8 	%rs22, [%rd30];
	max.u16 	%rs23, %rs21, %rs22;
	min.u16 	%rs24, %rs21, %rs22;
	cvt.u32.u16 	%r164, %rs24;
	cvt.u32.u16 	%r165, %rs23;
	add.s32 	%r166, %r161, %r165;
	add.s32 	%r167, %r159, %r164;
	add.s32 	%r168, %r15, %r129;
	cvt.u64.u32 	%rd31, %r168;
	add.s64 	%rd32, %rd2, %rd31;
	ld.global.u8 	%rs25, [%rd32];
	add.s32 	%r169, %r40, %r132;
	cvt.u64.u32 	%rd33, %r169;
	add.s64 	%rd34, %rd1, %rd33;
	ld.global.u8 	%rs26, [%rd34];
	max.u16 	%rs27, %rs25, %rs26;
	min.u16 	%rs28, %rs25, %rs26;
	cvt.u32.u16 	%r170, %rs28;
	cvt.u32.u16 	%r171, %rs27;
	add.s32 	%r172, %r166, %r171;
	add.s32 	%r173, %r167, %r170;
	add.s32 	%r174, %r16, %r129;
	cvt.u64.u32 	%rd35, %r174;
	add.s64 	%rd36, %rd2, %rd35;
	ld.global.u8 	%rs29, [%rd36];
	add.s32 	%r175, %r41, %r132;
	cvt.u64.u32 	%rd37, %r175;
	add.s64 	%rd38, %rd1, %rd37;
	ld.global.u8 	%rs30, [%rd38];
	max.u16 	%rs31, %rs29, %rs30;
	min.u16 	%rs32, %rs29, %rs30;
	cvt.u32.u16 	%r176, %rs32;
	cvt.u32.u16 	%r177, %rs31;
	add.s32 	%r178, %r172, %r177;
	add.s32 	%r179, %r173, %r176;
	sub.s32 	%r180, %r178, %r179;
	add.s32 	%r181, %r17, %r129;
	cvt.u64.u32 	%rd39, %r181;
	add.s64 	%rd40, %rd2, %rd39;
	ld.global.u8 	%rs33, [%rd40];
	add.s32 	%r182, %r42, %r132;
	cvt.u64.u32 	%rd41, %r182;
	add.s64 	%rd42, %rd1, %rd41;
	ld.global.u8 	%rs34, [%rd42];
	max.u16 	%rs35, %rs33, %rs34;
	min.u16 	%rs36, %rs33, %rs34;
	cvt.u32.u16 	%r183, %rs36;
	cvt.u32.u16 	%r184, %rs35;
	add.s32 	%r185, %r180, %r184;
	add.s32 	%r186, %r18, %r129;
	cvt.u64.u32 	%rd43, %r186;
	add.s64 	%rd44, %rd2, %rd43;
	ld.global.u8 	%rs37, [%rd44];
	add.s32 	%r187, %r43, %r132;
	cvt.u64.u32 	%rd45, %r187;
	add.s64 	%rd46, %rd1, %rd45;
	ld.global.u8 	%rs38, [%rd46];
	max.u16 	%rs39, %rs37, %rs38;
	min.u16 	%rs40, %rs37, %rs38;
	cvt.u32.u16 	%r188, %rs40;
	cvt.u32.u16 	%r189, %rs39;
	add.s32 	%r190, %r185, %r189;
	add.s32 	%r191, %r183, %r188;
	add.s32 	%r192, %r19, %r129;
	cvt.u64.u32 	%rd47, %r192;
	add.s64 	%rd48, %rd2, %rd47;
	ld.global.u8 	%rs41, [%rd48];
	add.s32 	%r193, %r44, %r132;
	cvt.u64.u32 	%rd49, %r193;
	add.s64 	%rd50, %rd1, %rd49;
	ld.global.u8 	%rs42, [%rd50];
	max.u16 	%rs43, %rs41, %rs42;
	min.u16 	%rs44, %rs41, %rs42;
	cvt.u32.u16 	%r194, %rs44;
	cvt.u32.u16 	%r195, %rs43;
	add.s32 	%r196, %r190, %r195;
	add.s32 	%r197, %r191, %r194;
	add.s32 	%r198, %r20, %r129;
	cvt.u64.u32 	%rd51, %r198;
	add.s64 	%rd52, %rd2, %rd51;
	ld.global.u8 	%rs45, [%rd52];
	add.s32 	%r199, %r45, %r132;
	cvt.u64.u32 	%rd53, %r199;
	add.s64 	%rd54, %rd1, %rd53;
	ld.global.u8 	%rs46, [%rd54];
	max.u16 	%rs47, %rs45, %rs46;
	min.u16 	%rs48, %rs45, %rs46;
	cvt.u32.u16 	%r200, %rs48;
	cvt.u32.u16 	%r201, %rs47;
	add.s32 	%r202, %r196, %r201;
	add.s32 	%r203, %r197, %r200;
	sub.s32 	%r204, %r202, %r203;
	add.s32 	%r205, %r21, %r129;
	cvt.u64.u32 	%rd55, %r205;
	add.s64 	%rd56, %rd2, %rd55;
	ld.global.u8 	%rs49, [%rd56];
	add.s32 	%r206, %r46, %r132;
	cvt.u64.u32 	%rd57, %r206;
	add.s64 	%rd58, %rd1, %rd57;
	ld.global.u8 	%rs50, [%rd58];
	max.u16 	%rs51, %rs49, %rs50;
	min.u16 	%rs52, %rs49, %rs50;
	cvt.u32.u16 	%r207, %rs52;
	cvt.u32.u16 	%r208, %rs51;
	add.s32 	%r209, %r204, %r208;
	add.s32 	%r210, %r22, %r129;
	cvt.u64.u32 	%rd59, %r210;
	add.s64 	%rd60, %rd2, %rd59;
	ld.global.u8 	%rs53, [%rd60];
	add.s32 	%r211, %r47, %r132;
	cvt.u64.u32 	%rd61, %r211;
	add.s64 	%rd62, %rd1, %rd61;
	ld.global.u8 	%rs54, [%rd62];
	max.u16 	%rs55, %rs53, %rs54;
	min.u16 	%rs56, %rs53, %rs54;
	cvt.u32.u16 	%r212, %rs56;
	cvt.u32.u16 	%r213, %rs55;
	add.s32 	%r214, %r209, %r213;
	add.s32 	%r215, %r207, %r212;
	add.s32 	%r216, %r23, %r129;
	cvt.u64.u32 	%rd63, %r216;
	add.s64 	%rd64, %rd2, %rd63;
	ld.global.u8 	%rs57, [%rd64];
	add.s32 	%r217, %r48, %r132;
	cvt.u64.u32 	%rd65, %r217;
	add.s64 	%rd66, %rd1, %rd65;
	ld.global.u8 	%rs58, [%rd66];
	max.u16 	%rs59, %rs57, %rs58;
	min.u16 	%rs60, %rs57, %rs58;
	cvt.u32.u16 	%r218, %rs60;
	cvt.u32.u16 	%r219, %rs59;
	add.s32 	%r220, %r214, %r219;
	add.s32 	%r221, %r215, %r218;
	add.s32 	%r222, %r24, %r129;
	cvt.u64.u32 	%rd67, %r222;
	add.s64 	%rd68, %rd2, %rd67;
	ld.global.u8 	%rs61, [%rd68];
	add.s32 	%r223, %r49, %r132;
	cvt.u64.u32 	%rd69, %r223;
	add.s64 	%rd70, %rd1, %rd69;
	ld.global.u8 	%rs62, [%rd70];
	max.u16 	%rs63, %rs61, %rs62;
	min.u16 	%rs64, %rs61, %rs62;
	cvt.u32.u16 	%r224, %rs64;
	cvt.u32.u16 	%r225, %rs63;
	add.s32 	%r226, %r220, %r225;
	add.s32 	%r227, %r221, %r224;
	sub.s32 	%r240, %r226, %r227;
	add.s32 	%r239, %r239, 1;
	add.s32 	%r238, %r238, 1;
	add.s32 	%r237, %r237, 1;
	setp.ne.s32 	%p38, %r239, 16;
	@%p38 bra 	$L__BB0_4;
	setp.lt.s32 	%p39, %r240, %r235;
	min.s32 	%r235, %r240, %r235;
	selp.b32 	%r234, %r236, %r234, %p39;
	selp.b32 	%r233, %r232, %r233, %p39;
	add.s32 	%r236, %r236, 1;
	setp.ne.s32 	%p40, %r236, 16;
	@%p40 bra 	$L__BB0_3;
	add.s32 	%r232, %r232, 1;
	setp.ne.s32 	%p41, %r232, 16;
	@%p41 bra 	$L__BB0_2;
	ld.param.u64 	%rd77, [_Z13motion_searchPhS_jjPiS0__param_5];
	ld.param.u64 	%rd76, [_Z13motion_searchPhS_jjPiS0__param_4];
	mad.lo.s32 	%r228, %r72, %r2, %r68;
	cvta.to.global.u64 	%rd71, %rd76;
	mul.wide.s32 	%rd72, %r228, 4;
	add.s64 	%rd73, %rd71, %rd72;
	st.global.u32 	[%rd73], %r234;
	cvta.to.global.u64 	%rd74, %rd77;
	add.s64 	%rd75, %rd74, %rd72;
	st.global.u32 	[%rd75], %r233;
$L__BB0_8:
	ret;

}


// ===== COMPILED SASS (sm_100) =====

	.target	sm_100

	.elftype	@"ET_EXEC"


//--------------------- .note.nv.tkinfo           --------------------------
	.section	.note.nv.tkinfo,"",@"SHT_NOTE"
	.sectionflags	@"SHF_NOTE_NV_TKINFO"
	.tkinfo
        /*0018*/ 	.word	0x00000002
        /*0030*/ 	.string	""
        /*0030*/ 	.string	"ptxas"
        /*0030*/ 	.string	"Cuda compilation tools, release 13.0, V13.0.88"
        /*0030*/ 	.string	"Build cuda_13.0.r13.0/compiler.36424714_0"
        /*0030*/ 	.string	"-arch sm_100 -m 64 "



//--------------------- .note.nv.cuinfo           --------------------------
	.section	.note.nv.cuinfo,"",@"SHT_NOTE"
	.sectionflags	@"SHF_NOTE_NV_CUINFO"
        /*0018*/ 	.short	0x0002
        /*001a*/ 	.short	0x0064
        /*001c*/ 	.short	0x0082
	.zero		2


//--------------------- .nv.info                  --------------------------
	.section	.nv.info,"",@"SHT_CUDA_INFO"
	.align	4


	//----- nvinfo : EIATTR_REGCOUNT
	.align		4
        /*0000*/ 	.byte	0x04, 0x2f
        /*0002*/ 	.short	(.L_1 - .L_0)
	.align		4
.L_0:
        /*0004*/ 	.word	index@(_Z13motion_searchPhS_jjPiS0_)
        /*0008*/ 	.word	0x0000003e


	//----- nvinfo : EIATTR_FRAME_SIZE
	.align		4
.L_1:
        /*000c*/ 	.byte	0x04, 0x11
        /*000e*/ 	.short	(.L_3 - .L_2)
	.align		4
.L_2:
        /*0010*/ 	.word	index@(_Z13motion_searchPhS_jjPiS0_)
        /*0014*/ 	.word	0x00000000


	//----- nvinfo : EIATTR_MIN_STACK_SIZE
	.align		4
.L_3:
        /*0018*/ 	.byte	0x04, 0x12
        /*001a*/ 	.short	(.L_5 - .L_4)
	.align		4
.L_4:
        /*001c*/ 	.word	index@(_Z13motion_searchPhS_jjPiS0_)
        /*0020*/ 	.word	0x00000000
.L_5:


//--------------------- .nv.compat                --------------------------
	.section	.nv.compat,"",@"SHT_CUDA_COMPAT_INFO"
	.align	4
        /*0000*/ 	.byte	0x02, 0x09, 0x00, 0x00, 0x02, 0x02, 0x01, 0x00, 0x02, 0x05, 0x05, 0x00, 0x03, 0x07, 0x01, 0x01
        /*0010*/ 	.byte	0x02, 0x03, 0x00, 0x00, 0x02, 0x06, 0x01, 0x00, 0x04, 0x0b, 0x08, 0x00, 0x09, 0x00, 0x00, 0x00
        /*0020*/ 	.byte	0x00, 0x00, 0x00, 0x00


//--------------------- .nv.info._Z13motion_searchPhS_jjPiS0_ --------------------------
	.section	.nv.info._Z13motion_searchPhS_jjPiS0_,"",@"SHT_CUDA_INFO"
	.sectionflags	@""
	.align	4


	//----- nvinfo : EIATTR_CUDA_API_VERSION
	.align		4
        /*0000*/ 	.byte	0x04, 0x37
        /*0002*/ 	.short	(.L_7 - .L_6)
.L_6:
        /*0004*/ 	.word	0x00000082


	//----- nvinfo : EIATTR_KPARAM_INFO
	.align		4
.L_7:
        /*0008*/ 	.byte	0x04, 0x17
        /*000a*/ 	.short	(.L_9 - .L_8)
.L_8:
        /*000c*/ 	.word	0x00000000
        /*0010*/ 	.short	0x0005
        /*0012*/ 	.short	0x0020
        /*0014*/ 	.byte	0x00, 0xf5, 0x21, 0x00


	//----- nvinfo : EIATTR_KPARAM_INFO
	.align		4
.L_9:
        /*0018*/ 	.byte	0x04, 0x17
        /*001a*/ 	.short	(.L_11 - .L_10)
.L_10:
        /*001c*/ 	.word	0x00000000
        /*0020*/ 	.short	0x0004
        /*0022*/ 	.short	0x0018
        /*0024*/ 	.byte	0x00, 0xf5, 0x21, 0x00


	//----- nvinfo : EIATTR_KPARAM_INFO
	.align		4
.L_11:
        /*0028*/ 	.byte	0x04, 0x17
        /*002a*/ 	.short	(.L_13 - .L_12)
.L_12:
        /*002c*/ 	.word	0x00000000
        /*0030*/ 	.short	0x0003
        /*0032*/ 	.short	0x0014
        /*0034*/ 	.byte	0x00, 0xf0, 0x11, 0x00


	//----- nvinfo : EIATTR_KPARAM_INFO
	.align		4
.L_13:
        /*0038*/ 	.byte	0x04, 0x17
        /*003a*/ 	.short	(.L_15 - .L_14)
.L_14:
        /*003c*/ 	.word	0x00000000
        /*0040*/ 	.short	0x0002
        /*0042*/ 	.short	0x0010
        /*0044*/ 	.byte	0x00, 0xf0, 0x11, 0x00


	//----- nvinfo : EIATTR_KPARAM_INFO
	.align		4
.L_15:
        /*0048*/ 	.byte	0x04, 0x17
        /*004a*/ 	.short	(.L_17 - .L_16)
.L_16:
        /*004c*/ 	.word	0x00000000
        /*0050*/ 	.short	0x0001
        /*0052*/ 	.short	0x0008
        /*0054*/ 	.byte	0x00, 0xf5, 0x21, 0x00


	//----- nvinfo : EIATTR_KPARAM_INFO
	.align		4
.L_17:
        /*0058*/ 	.byte	0x04, 0x17
        /*005a*/ 	.short	(.L_19 - .L_18)
.L_18:
        /*005c*/ 	.word	0x00000000
        /*0060*/ 	.short	0x0000
        /*0062*/ 	.short	0x0000
        /*0064*/ 	.byte	0x00, 0xf5, 0x21, 0x00


	//----- nvinfo : EIATTR_SPARSE_MMA_MASK
	.align		4
.L_19:
        /*0068*/ 	.byte	0x03, 0x50
        /*006a*/ 	.short	0x0000


	//----- nvinfo : EIATTR_MAXREG_COUNT
	.align		4
        /*006c*/ 	.byte	0x03, 0x1b
        /*006e*/ 	.short	0x00ff


	//----- nvinfo : EIATTR_MERCURY_ISA_VERSION
	.align		4
        /*0070*/ 	.byte	0x03, 0x5f
        /*0072*/ 	.short	0x0101


	//----- nvinfo : EIATTR_VRC_CTA_INIT_COUNT
	.align		4
        /*0074*/ 	.byte	0x02, 0x4a
	.zero		1
	.zero		1


	//----- nvinfo : EIATTR_EXIT_INSTR_OFFSETS
	.align		4
        /*0078*/ 	.byte	0x04, 0x1c
        /*007a*/ 	.short	(.L_21 - .L_20)


	//   ....[0]....
.L_20:
        /*007c*/ 	.word	0x000000e0


	//   ....[1]....
        /*0080*/ 	.word	0x00001850


	//----- nvinfo : EIATTR_CBANK_PARAM_SIZE
	.align		4
.L_21:
        /*0084*/ 	.byte	0x03, 0x19
        /*0086*/ 	.short	0x0028


	//----- nvinfo : EIATTR_PARAM_CBANK
	.align		4
        /*0088*/ 	.byte	0x04, 0x0a
        /*008a*/ 	.short	(.L_23 - .L_22)
	.align		4
.L_22:
        /*008c*/ 	.word	index@(.nv.constant0._Z13motion_searchPhS_jjPiS0_)
        /*0090*/ 	.short	0x0380
        /*0092*/ 	.short	0x0028


	//----- nvinfo : EIATTR_SW_WAR
	.align		4
.L_23:
        /*0094*/ 	.byte	0x04, 0x36
        /*0096*/ 	.short	(.L_25 - .L_24)
.L_24:
        /*0098*/ 	.word	0x00000008
.L_25:


//--------------------- .nv.callgraph             --------------------------
	.section	.nv.callgraph,"",@"SHT_CUDA_CALLGRAPH"
	.align	4
	.sectionentsize	8
	.align		4
        /*0000*/ 	.word	0x00000000
	.align		4
        /*0004*/ 	.word	0xffffffff
	.align		4
        /*0008*/ 	.word	0x00000000
	.align		4
        /*000c*/ 	.word	0xfffffffe
	.align		4
        /*0010*/ 	.word	0x00000000
	.align		4
        /*0014*/ 	.word	0xfffffffd
	.align		4
        /*0018*/ 	.word	0x00000000
	.align		4
        /*001c*/ 	.word	0xfffffffc


//--------------------- .text._Z13motion_searchPhS_jjPiS0_ --------------------------
	.section	.text._Z13motion_searchPhS_jjPiS0_,"ax",@progbits
	.align	128
        .global         _Z13motion_searchPhS_jjPiS0_
        .type           _Z13motion_searchPhS_jjPiS0_,@function
        .size           _Z13motion_searchPhS_jjPiS0_,(.L_x_4 - _Z13motion_searchPhS_jjPiS0_)
        .other          _Z13motion_searchPhS_jjPiS0_,@"STO_CUDA_ENTRY STV_DEFAULT"
_Z13motion_searchPhS_jjPiS0_:
.text._Z13motion_searchPhS_jjPiS0_:
[----:B------:R-:W-:Y:S01]  /*0000*/  LDC R1, c[0x0][0x37c] ;  /* 0x0000df00ff017b82 */ /* 0x000fe20000000800 */
[----:B------:R-:W0:Y:S07]  /*0010*/  S2R R0, SR_TID.Y ;  /* 0x0000000000007919 */ /* 0x000e2e0000002200 */
[----:B------:R-:W0:Y:S01]  /*0020*/  S2UR UR5, SR_CTAID.Y ;  /* 0x00000000000579c3 */ /* 0x000e220000002600 */
[----:B------:R-:W1:Y:S01]  /*0030*/  LDCU.64 UR8, c[0x0][0x390] ;  /* 0x00007200ff0877ac */ /* 0x000e620008000a00 */
[----:B------:R-:W2:Y:S06]  /*0040*/  S2R R3, SR_TID.X ;  /* 0x0000000000037919 */ /* 0x000eac0000002100 */
[----:B------:R-:W0:Y:S08]  /*0050*/  LDC R47, c[0x0][0x364] ;  /* 0x0000d900ff2f7b82 */ /* 0x000e300000000800 */
[----:B------:R-:W2:Y:S01]  /*0060*/  S2UR UR6, SR_CTAID.X ;  /* 0x00000000000679c3 */ /* 0x000ea20000002500 */
[----:B-1----:R-:W-:-:S07]  /*0070*/  USHF.R.U32.HI UR4, URZ, 0x4, UR8 ;  /* 0x00000004ff047899 */ /* 0x002fce0008011608 */
[----:B------:R-:W2:Y:S01]  /*0080*/  LDC R46, c[0x0][0x360] ;  /* 0x0000d800ff2e7b82 */ /* 0x000ea20000000800 */
[----:B0-----:R-:W-:Y:S01]  /*0090*/  IMAD R47, R47, UR5, R0 ;  /* 0x000000052f2f7c24 */ /* 0x001fe2000f8e0200 */
[----:B------:R-:W-:-:S04]  /*00a0*/  USHF.R.U32.HI UR5, URZ, 0x4, UR9 ;  /* 0x00000004ff057899 */ /* 0x000fc80008011609 */
[----:B------:R-:W-:Y:S01]  /*00b0*/  ISETP.GE.U32.AND P0, PT, R47, UR4, PT ;  /* 0x000000042f007c0c */ /* 0x000fe2000bf06070 */
[----:B--2---:R-:W-:-:S05]  /*00c0*/  IMAD R46, R46, UR6, R3 ;  /* 0x000000062e2e7c24 */ /* 0x004fca000f8e0203 */
[----:B------:R-:W-:-:S13]  /*00d0*/  ISETP.GE.OR P0, PT, R46, UR5, P0 ;  /* 0x000000052e007c0c */ /* 0x000fda0008706670 */
[----:B------:R-:W-:Y:S05]  /*00e0*/  @P0 EXIT ;  /* 0x000000000000094d */ /* 0x000fea0003800000 */
[----:B------:R-:W-:Y:S01]  /*00f0*/  UIADD3 UR6, UPT, UPT, UR8, -0x1, URZ ;  /* 0xffffffff08067890 */ /* 0x000fe2000fffe0ff */
[----:B------:R-:W-:Y:S01]  /*0100*/  IMAD.SHL.U32 R45, R47, 0x10, RZ ;  /* 0x000000102f2d7824 */ /* 0x000fe200078e00ff */
[----:B------:R-:W-:Y:S01]  /*0110*/  UIADD3 UR5, UPT, UPT, UR9, -0x1, URZ ;  /* 0xffffffff09057890 */ /* 0x000fe2000fffe0ff */
[----:B------:R-:W-:Y:S01]  /*0120*/  IMAD.MOV.U32 R3, RZ, RZ, 0x10000 ;  /* 0x00010000ff037424 */ /* 0x000fe200078e00ff */
[----:B------:R-:W-:Y:S01]  /*0130*/  UISETP.LT.AND UP0, UPT, URZ, UR6, UPT ;  /* 0x00000006ff00728c */ /* 0x000fe2000bf01270 */
[C---:B------:R-:W-:Y:S01]  /*0140*/  VIADD R43, R45.reuse, 0x1 ;  /* 0x000000012d2b7836 */ /* 0x040fe20000000000 */
[C---:B------:R-:W-:Y:S01]  /*0150*/  ISETP.GE.U32.AND P0, PT, R45.reuse, UR8, PT ;  /* 0x000000082d007c0c */ /* 0x040fe2000bf06070 */
[C---:B------:R-:W-:Y:S01]  /*0160*/  VIADD R42, R45.reuse, 0x2 ;  /* 0x000000022d2a7836 */ /* 0x040fe20000000000 */
[----:B------:R-:W-:Y:S01]  /*0170*/  USEL UR4, URZ, UR6, !UP0 ;  /* 0x00000006ff047287 */ /* 0x000fe2000c000000 */
[----:B------:R-:W-:Y:S01]  /*0180*/  VIADD R41, R45, 0x3 ;  /* 0x000000032d297836 */ /* 0x000fe20000000000 */
[----:B------:R-:W-:Y:S01]  /*0190*/  ISETP.GE.U32.AND P4, PT, R43, UR8, PT ;  /* 0x000000082b007c0c */ /* 0x000fe2000bf86070 */
[C---:B------:R-:W-:Y:S01]  /*01a0*/  VIADD R40, R45.reuse, 0x4 ;  /* 0x000000042d287836 */ /* 0x040fe20000000000 */
[C---:B------:R-:W-:Y:S01]  /*01b0*/  ISETP.GE.U32.AND P3, PT, R42.reuse, UR8, PT ;  /* 0x000000082a007c0c */ /* 0x040fe2000bf66070 */
[----:B------:R-:W-:Y:S01]  /*01c0*/  VIADD R39, R45, 0x5 ;  /* 0x000000052d277836 */ /* 0x000fe20000000000 */
[----:B------:R-:W-:Y:S01]  /*01d0*/  ISETP.GE.U32.AND P2, PT, R41, UR8, PT ;  /* 0x0000000829007c0c */ /* 0x000fe2000bf46070 */
[----:B------:R-:W-:Y:S01]  /*01e0*/  VIADD R38, R45, 0x6 ;  /* 0x000000062d267836 */ /* 0x000fe20000000000 */
[----:B------:R-:W-:Y:S01]  /*01f0*/  SEL R43, R43, UR4, !P4 ;  /* 0x000000042b2b7c07 */ /* 0x000fe2000e000000 */
[C---:B------:R-:W-:Y:S01]  /*0200*/  VIADD R37, R45.reuse, 0x7 ;  /* 0x000000072d257836 */ /* 0x040fe20000000000 */
[----:B------:R-:W-:Y:S01]  /*0210*/  SEL R42, R42, UR4, !P3 ;  /* 0x000000042a2a7c07 */ /* 0x000fe2000d800000 */
[----:B------:R-:W-:Y:S01]  /*0220*/  VIADD R36, R45, 0x8 ;  /* 0x000000082d247836 */ /* 0x000fe20000000000 */
[----:B------:R-:W-:Y:S01]  /*0230*/  SEL R41, R41, UR4, !P2 ;  /* 0x0000000429297c07 */ /* 0x000fe2000d000000 */
[C---:B------:R-:W-:Y:S01]  /*0240*/  VIADD R35, R45.reuse, 0x9 ;  /* 0x000000092d237836 */ /* 0x040fe20000000000 */
[----:B------:R-:W-:Y:S01]  /*0250*/  ISETP.GE.U32.AND P1, PT, R40, UR8, PT ;  /* 0x0000000828007c0c */ /* 0x000fe2000bf26070 */
[----:B------:R-:W-:Y:S01]  /*0260*/  VIADD R34, R45, 0xa ;  /* 0x0000000a2d227836 */ /* 0x000fe20000000000 */
[----:B------:R-:W-:Y:S01]  /*0270*/  ISETP.GE.U32.AND P6, PT, R39, UR8, PT ;  /* 0x0000000827007c0c */ /* 0x000fe2000bfc6070 */
        /* <DEDUP_REMOVED lines=8> */
[----:B------:R-:W-:Y:S01]  /*0300*/  VIADD R15, R45, 0xf ;  /* 0x0000000f2d0f7836 */ /* 0x000fe20000000000 */
[----:B------:R-:W-:Y:S01]  /*0310*/  SEL R40, R40, UR4, !P1 ;  /* 0x0000000428287c07 */ /* 0x000fe2000c800000 */
[----:B------:R-:W-:Y:S01]  /*0320*/  IMAD.MOV.U32 R5, RZ, RZ, RZ ;  /* 0x000000ffff057224 */ /* 0x000fe200078e00ff */
[----:B------:R-:W-:Y:S01]  /*0330*/  SEL R39, R39, UR4, !P6 ;  /* 0x0000000427277c07 */ /* 0x000fe2000f000000 */
[----:B------:R-:W0:Y:S01]  /*0340*/  LDCU.64 UR10, c[0x0][0x358] ;  /* 0x00006b00ff0a77ac */ /* 0x000e220008000a00 */
[----:B------:R-:W-:-:S02]  /*0350*/  SEL R38, R38, UR4, !P5 ;  /* 0x0000000426267c07 */ /* 0x000fc4000e800000 */
[----:B------:R-:W-:Y:S01]  /*0360*/  SEL R37, R37, UR4, !P4 ;  /* 0x0000000425257c07 */ /* 0x000fe2000e000000 */
[----:B------:R-:W-:Y:S01]  /*0370*/  UMOV UR7, 0xfffffff1 ;  /* 0xfffffff100077882 */ /* 0x000fe20000000000 */
[----:B------:R-:W-:Y:S02]  /*0380*/  SEL R36, R36, UR4, !P3 ;  /* 0x0000000424247c07 */ /* 0x000fe4000d800000 */
[----:B------:R-:W-:Y:S02]  /*0390*/  SEL R35, R35, UR4, !P2 ;  /* 0x0000000423237c07 */ /* 0x000fe4000d000000 */
[----:B------:R-:W-:Y:S02]  /*03a0*/  ISETP.GE.U32.AND P1, PT, R34, UR8, PT ;  /* 0x0000000822007c0c */ /* 0x000fe4000bf26070 */
[----:B------:R-:W-:Y:S02]  /*03b0*/  ISETP.GE.U32.AND P6, PT, R7, UR8, PT ;  /* 0x0000000807007c0c */ /* 0x000fe4000bfc6070 */
[----:B------:R-:W-:-:S02]  /*03c0*/  ISETP.GE.U32.AND P5, PT, R9, UR8, PT ;  /* 0x0000000809007c0c */ /* 0x000fc4000bfa6070 */
[----:B------:R-:W-:Y:S02]  /*03d0*/  ISETP.GE.U32.AND P4, PT, R11, UR8, PT ;  /* 0x000000080b007c0c */ /* 0x000fe4000bf86070 */
[----:B------:R-:W-:Y:S02]  /*03e0*/  ISETP.GE.U32.AND P3, PT, R13, UR8, PT ;  /* 0x000000080d007c0c */ /* 0x000fe4000bf66070 */
[----:B------:R-:W-:Y:S02]  /*03f0*/  ISETP.GE.U32.AND P2, PT, R15, UR8, PT ;  /* 0x000000080f007c0c */ /* 0x000fe4000bf46070 */
[----:B------:R-:W-:Y:S02]  /*0400*/  SEL R34, R34, UR4, !P1 ;  /* 0x0000000422227c07 */ /* 0x000fe4000c800000 */
[----:B------:R-:W-:Y:S02]  /*0410*/  SEL R7, R7, UR4, !P6 ;  /* 0x0000000407077c07 */ /* 0x000fe4000f000000 */
[----:B------:R-:W-:-:S02]  /*0420*/  SEL R9, R9, UR4, !P5 ;  /* 0x0000000409097c07 */ /* 0x000fc4000e800000 */
[----:B------:R-:W-:Y:S02]  /*0430*/  SEL R11, R11, UR4, !P4 ;  /* 0x000000040b0b7c07 */ /* 0x000fe4000e000000 */
[----:B------:R-:W-:Y:S02]  /*0440*/  SEL R13, R13, UR4, !P3 ;  /* 0x000000040d0d7c07 */ /* 0x000fe4000d800000 */
[----:B------:R-:W-:Y:S02]  /*0450*/  SEL R15, R15, UR4, !P2 ;  /* 0x000000040f0f7c07 */ /* 0x000fe4000d000000 */
[----:B0-----:R-:W-:-:S07]  /*0460*/  SEL R44, R45, UR4, !P0 ;  /* 0x000000042d2c7c07 */ /* 0x001fce000c000000 */
.L_x_2:
[----:B------:R-:W-:Y:S01]  /*0470*/  IMAD.SHL.U32 R17, R46, 0x10, RZ ;  /* 0x000000102e117824 */ /* 0x000fe200078e00ff */
[----:B------:R-:W-:-:S06]  /*0480*/  UMOV UR8, 0xfffffff1 ;  /* 0xfffffff100087882 */ /* 0x000fcc0000000000 */
.L_x_1:
[----:B------:R-:W0:Y:S01]  /*0490*/  LDCU UR9, c[0x0][0x390] ;  /* 0x00007200ff0977ac */ /* 0x000e220008000800 */
[----:B------:R-:W-:Y:S02]  /*04a0*/  VIADD R0, R45, UR8 ;  /* 0x000000082d007c36 */ /* 0x000fe40008000000 */
[----:B------:R-:W-:Y:S01]  /*04b0*/  VIADD R19, R17, UR7 ;  /* 0x0000000711137c36 */ /* 0x000fe20008000000 */
[----:B------:R-:W1:Y:S01]  /*04c0*/  LDCU UR16, c[0x0][0x394] ;  /* 0x00007280ff1077ac */ /* 0x000e620008000800 */
[C---:B------:R-:W-:Y:S02]  /*04d0*/  VIADD R2, R0.reuse, 0x5 ;  /* 0x0000000500027836 */ /* 0x040fe40000000000 */
[C---:B------:R-:W-:Y:S01]  /*04e0*/  VIADD R4, R0.reuse, 0x6 ;  /* 0x0000000600047836 */ /* 0x040fe20000000000 */
[----:B------:R-:W2:Y:S01]  /*04f0*/  LDCU.128 UR12, c[0x0][0x380] ;  /* 0x00007000ff0c77ac */ /* 0x000ea20008000c00 */
[C---:B------:R-:W-:Y:S02]  /*0500*/  VIADD R6, R0.reuse, 0x7 ;  /* 0x0000000700067836 */ /* 0x040fe40000000000 */
[C---:B------:R-:W-:Y:S01]  /*0510*/  VIADD R8, R0.reuse, 0x8 ;  /* 0x0000000800087836 */ /* 0x040fe20000000000 */
[----:B------:R-:W-:Y:S01]  /*0520*/  UMOV UR4, URZ ;  /* 0x000000ff00047c82 */ /* 0x000fe20008000000 */
[----:B------:R-:W-:-:S02]  /*0530*/  VIADD R10, R0, 0x9 ;  /* 0x00000009000a7836 */ /* 0x000fc40000000000 */
[C---:B------:R-:W-:Y:S02]  /*0540*/  VIADD R12, R0.reuse, 0xa ;  /* 0x0000000a000c7836 */ /* 0x040fe40000000000 */
[----:B------:R-:W-:Y:S01]  /*0550*/  VIADD R14, R0, 0xb ;  /* 0x0000000b000e7836 */ /* 0x000fe20000000000 */
[----:B0-----:R-:W-:Y:S01]  /*0560*/  ISETP.GE.U32.AND P5, PT, R2, UR9, PT ;  /* 0x0000000902007c0c */ /* 0x001fe2000bfa6070 */
[----:B------:R-:W-:Y:S01]  /*0570*/  VIADD R16, R0, 0xc ;  /* 0x0000000c00107836 */ /* 0x000fe20000000000 */
[----:B------:R-:W-:Y:S01]  /*0580*/  ISETP.GE.U32.AND P6, PT, R4, UR9, PT ;  /* 0x0000000904007c0c */ /* 0x000fe2000bfc6070 */
[----:B------:R-:W-:Y:S01]  /*0590*/  VIADD R18, R0, 0xd ;  /* 0x0000000d00127836 */ /* 0x000fe20000000000 */
[----:B------:R-:W-:Y:S01]  /*05a0*/  ISETP.GE.U32.AND P0, PT, R6, UR9, PT ;  /* 0x0000000906007c0c */ /* 0x000fe2000bf06070 */
[----:B------:R-:W-:Y:S01]  /*05b0*/  VIADD R32, R0, 0xe ;  /* 0x0000000e00207836 */ /* 0x000fe20000000000 */
[----:B------:R-:W-:Y:S01]  /*05c0*/  ISETP.GE.U32.AND P1, PT, R8, UR9, PT ;  /* 0x0000000908007c0c */ /* 0x000fe2000bf26070 */
[----:B------:R-:W-:Y:S01]  /*05d0*/  VIADD R0, R0, 0xf ;  /* 0x0000000f00007836 */ /* 0x000fe20000000000 */
[----:B------:R-:W-:Y:S01]  /*05e0*/  SEL R23, R2, UR6, !P5 ;  /* 0x0000000602177c07 */ /* 0x000fe2000e800000 */
[----:B------:R-:W-:Y:S01]  /*05f0*/  VIADD R20, R45, 0x1 ;  /* 0x000000012d147836 */ /* 0x000fe20000000000 */
[----:B------:R-:W-:Y:S01]  /*0600*/  SEL R24, R4, UR6, !P6 ;  /* 0x0000000604187c07 */ /* 0x000fe2000f000000 */
[----:B------:R-:W-:Y:S01]  /*0610*/  IMAD.MOV.U32 R22, RZ, RZ, R17 ;  /* 0x000000ffff167224 */ /* 0x000fe200078e0011 */
[----:B------:R-:W-:Y:S01]  /*0620*/  SEL R25, R6, UR6, !P0 ;  /* 0x0000000606197c07 */ /* 0x000fe2000c000000 */
[----:B------:R-:W-:Y:S01]  /*0630*/  IMAD.MOV.U32 R50, RZ, RZ, RZ ;  /* 0x000000ffff327224 */ /* 0x000fe200078e00ff */
[----:B------:R-:W-:-:S02]  /*0640*/  SEL R26, R8, UR6, !P1 ;  /* 0x00000006081a7c07 */ /* 0x000fc4000c800000 */
[----:B------:R-:W-:Y:S02]  /*0650*/  ISETP.GE.U32.AND P2, PT, R10, UR9, PT ;  /* 0x000000090a007c0c */ /* 0x000fe4000bf46070 */
[----:B------:R-:W-:Y:S02]  /*0660*/  ISETP.GE.U32.AND P3, PT, R12, UR9, PT ;  /* 0x000000090c007c0c */ /* 0x000fe4000bf66070 */
[----:B------:R-:W-:Y:S02]  /*0670*/  ISETP.GE.U32.AND P4, PT, R14, UR9, PT ;  /* 0x000000090e007c0c */ /* 0x000fe4000bf86070 */
[----:B------:R-:W-:Y:S02]  /*0680*/  ISETP.GE.U32.AND P5, PT, R16, UR9, PT ;  /* 0x0000000910007c0c */ /* 0x000fe4000bfa6070 */
[----:B------:R-:W-:Y:S02]  /*0690*/  ISETP.GE.U32.AND P6, PT, R18, UR9, PT ;  /* 0x0000000912007c0c */ /* 0x000fe4000bfc6070 */
[----:B------:R-:W-:-:S02]  /*06a0*/  ISETP.GE.U32.AND P0, PT, R32, UR9, PT ;  /* 0x0000000920007c0c */ /* 0x000fc4000bf06070 */
[----:B------:R-:W-:Y:S02]  /*06b0*/  ISETP.GE.U32.AND P1, PT, R0, UR9, PT ;  /* 0x0000000900007c0c */ /* 0x000fe4000bf26070 */
[----:B------:R-:W-:Y:S02]  /*06c0*/  SEL R27, R10, UR6, !P2 ;  /* 0x000000060a1b7c07 */ /* 0x000fe4000d000000 */
[----:B------:R-:W-:Y:S02]  /*06d0*/  SEL R28, R12, UR6, !P3 ;  /* 0x000000060c1c7c07 */ /* 0x000fe4000d800000 */
[----:B------:R-:W-:Y:S02]  /*06e0*/  SEL R29, R14, UR6, !P4 ;  /* 0x000000060e1d7c07 */ /* 0x000fe4000e000000 */
[----:B------:R-:W-:Y:S02]  /*06f0*/  SEL R30, R16, UR6, !P5 ;  /* 0x00000006101e7c07 */ /* 0x000fe4000e800000 */
[----:B------:R-:W-:-:S02]  /*0700*/  SEL R31, R18, UR6, !P6 ;  /* 0x00000006121f7c07 */ /* 0x000fc4000f000000 */
[----:B------:R-:W-:Y:S02]  /*0710*/  SEL R32, R32, UR6, !P0 ;  /* 0x0000000620207c07 */ /* 0x000fe4000c000000 */
[----:B------:R-:W-:Y:S02]  /*0720*/  SEL R33, R0, UR6, !P1 ;  /* 0x0000000600217c07 */ /* 0x000fe4000c800000 */
[----:B------:R-:W-:Y:S02]  /*0730*/  VIMNMX R23, PT, PT, RZ, R23, !PT ;  /* 0x00000017ff177248 */ /* 0x000fe40007fe0100 */
[----:B------:R-:W-:Y:S02]  /*0740*/  VIMNMX R24, PT, PT, RZ, R24, !PT ;  /* 0x00000018ff187248 */ /* 0x000fe40007fe0100 */
[----:B------:R-:W-:Y:S02]  /*0750*/  VIMNMX R25, PT, PT, RZ, R25, !PT ;  /* 0x00000019ff197248 */ /* 0x000fe40007fe0100 */
[----:B------:R-:W-:-:S02]  /*0760*/  VIMNMX R26, PT, PT, RZ, R26, !PT ;  /* 0x0000001aff1a7248 */ /* 0x000fc40007fe0100 */
[----:B------:R-:W-:Y:S02]  /*0770*/  VIMNMX R27, PT, PT, RZ, R27, !PT ;  /* 0x0000001bff1b7248 */ /* 0x000fe40007fe0100 */
[----:B------:R-:W-:Y:S02]  /*0780*/  VIMNMX R28, PT, PT, RZ, R28, !PT ;  /* 0x0000001cff1c7248 */ /* 0x000fe40007fe0100 */
[----:B------:R-:W-:Y:S02]  /*0790*/  VIMNMX R29, PT, PT, RZ, R29, !PT ;  /* 0x0000001dff1d7248 */ /* 0x000fe40007fe0100 */
[----:B------:R-:W-:Y:S02]  /*07a0*/  VIMNMX R30, PT, PT, RZ, R30, !PT ;  /* 0x0000001eff1e7248 */ /* 0x000fe40007fe0100 */
[----:B------:R-:W-:Y:S02]  /*07b0*/  VIMNMX R31, PT, PT, RZ, R31, !PT ;  /* 0x0000001fff1f7248 */ /* 0x000fe40007fe0100 */
[----:B------:R-:W-:-:S02]  /*07c0*/  VIMNMX R32, PT, PT, RZ, R32, !PT ;  /* 0x00000020ff207248 */ /* 0x000fc40007fe0100 */
[----:B-12---:R-:W-:-:S07]  /*07d0*/  VIMNMX R33, PT, PT, RZ, R33, !PT ;  /* 0x00000021ff217248 */ /* 0x006fce0007fe0100 */
.L_x_0:
[----:B------:R-:W-:Y:S01]  /*07e0*/  VIADD R49, R45, UR8 ;  /* 0x000000082d317c36 */ /* 0x000fe20008000000 */
[C---:B------:R-:W-:Y:S02]  /*07f0*/  ISETP.GE.U32.AND P0, PT, R22.reuse, UR16, PT ;  /* 0x0000001016007c0c */ /* 0x040fe4000bf06070 */
[----:B------:R-:W-:Y:S02]  /*0800*/  ISETP.GE.U32.AND P1, PT, R19, UR16, PT ;  /* 0x0000001013007c0c */ /* 0x000fe4000bf26070 */
[----:B------:R-:W-:Y:S02]  /*0810*/  ISETP.GE.U32.AND P2, PT, R49, UR9, PT ;  /* 0x0000000931007c0c */ /* 0x000fe4000bf46070 */
[----:B------:R-:W-:Y:S02]  /*0820*/  SEL R48, R22, UR5, !P0 ;  /* 0x0000000516307c07 */ /* 0x000fe4000c000000 */
[----:B------:R-:W-:Y:S02]  /*0830*/  SEL R18, R19, UR5, !P1 ;  /* 0x0000000513127c07 */ /* 0x000fe4000c800000 */
[----:B------:R-:W-:-:S02]  /*0840*/  SEL R0, R49, UR6, !P2 ;  /* 0x0000000631007c07 */ /* 0x000fc4000d000000 */
[----:B------:R-:W-:Y:S02]  /*0850*/  VIMNMX R48, PT, PT, RZ, R48, !PT ;  /* 0x00000030ff307248 */ /* 0x000fe40007fe0100 */
[----:B------:R-:W-:Y:S02]  /*0860*/  VIMNMX R18, PT, PT, RZ, R18, !PT ;  /* 0x00000012ff127248 */ /* 0x000fe40007fe0100 */
[----:B------:R-:W-:Y:S01]  /*0870*/  VIMNMX R51, PT, PT, RZ, R0, !PT ;  /* 0x00000000ff337248 */ /* 0x000fe20007fe0100 */
[----:B------:R-:W-:-:S04]  /*0880*/  IMAD R56, R48, UR9, R44 ;  /* 0x0000000930387c24 */ /* 0x000fc8000f8e022c */
[----:B------:R-:W-:Y:S01]  /*0890*/  IMAD R54, R18, UR9, R51 ;  /* 0x0000000912367c24 */ /* 0x000fe2000f8e0233 */
[----:B------:R-:W-:-:S04]  /*08a0*/  IADD3 R56, P0, PT, R56, UR14, RZ ;  /* 0x0000000e38387c10 */ /* 0x000fc8000ff1e0ff */
[----:B------:R-:W-:Y:S01]  /*08b0*/  IADD3 R54, P1, PT, R54, UR12, RZ ;  /* 0x0000000c36367c10 */ /* 0x000fe2000ff3e0ff */
[----:B------:R-:W-:-:S04]  /*08c0*/  IMAD.X R57, RZ, RZ, UR15, P0 ;  /* 0x0000000fff397e24 */ /* 0x000fc800080e06ff */
[----:B------:R-:W-:Y:S01]  /*08d0*/  IMAD.X R55, RZ, RZ, UR13, P1 ;  /* 0x0000000dff377e24 */ /* 0x000fe200088e06ff */
[----:B------:R-:W2:Y:S04]  /*08e0*/  LDG.E.U8 R2, desc[UR10][R56.64] ;  /* 0x0000000a38027981 */ /* 0x000ea8000c1e1100 */
[----:B------:R0:W2:Y:S01]  /*08f0*/  LDG.E.U8 R4, desc[UR10][R54.64] ;  /* 0x0000000a36047981 */ /* 0x0000a2000c1e1100 */
[----:B------:R-:W-:Y:S02]  /*0900*/  IMAD R52, R48, UR9, R43 ;  /* 0x0000000930347c24 */ /* 0x000fe4000f8e022b */
[----:B------:R-:W-:-:S03]  /*0910*/  VIADD R6, R20, UR8 ;  /* 0x0000000814067c36 */ /* 0x000fc60008000000 */
[----:B------:R-:W-:-:S05]  /*0920*/  IADD3 R52, P0, PT, R52, UR14, RZ ;  /* 0x0000000e34347c10 */ /* 0x000fca000ff1e0ff */
[----:B------:R-:W-:Y:S01]  /*0930*/  IMAD.X R53, RZ, RZ, UR15, P0 ;  /* 0x0000000fff357e24 */ /* 0x000fe200080e06ff */
[----:B------:R-:W-:Y:S01]  /*0940*/  ISETP.GE.U32.AND P0, PT, R6, UR9, PT ;  /* 0x0000000906007c0c */ /* 0x000fe2000bf06070 */
[----:B0-----:R-:W-:-:S03]  /*0950*/  IMAD R54, R48, UR9, R42 ;  /* 0x0000000930367c24 */ /* 0x001fc6000f8e022a */
[----:B------:R-:W-:Y:S01]  /*0960*/  SEL R6, R6, UR6, !P0 ;  /* 0x0000000606067c07 */ /* 0x000fe2000c000000 */
[----:B------:R0:W3:Y:S01]  /*0970*/  LDG.E.U8 R0, desc[UR10][R52.64] ;  /* 0x0000000a34007981 */ /* 0x0000e2000c1e1100 */
[----:B------:R-:W-:Y:S02]  /*0980*/  IADD3 R54, P0, PT, R54, UR14, RZ ;  /* 0x0000000e36367c10 */ /* 0x000fe4000ff1e0ff */
[----:B------:R-:W-:-:S03]  /*0990*/  VIMNMX R51, PT, PT, RZ, R6, !PT ;  /* 0x00000006ff337248 */ /* 0x000fc60007fe0100 */
[----:B------:R-:W-:Y:S02]  /*09a0*/  IMAD.X R55, RZ, RZ, UR15, P0 ;  /* 0x0000000fff377e24 */ /* 0x000fe400080e06ff */
[----:B0-----:R-:W-:-:S05]  /*09b0*/  IMAD R52, R18, UR9, R51 ;  /* 0x0000000912347c24 */ /* 0x001fca000f8e0233 */
[----:B------:R-:W-:Y:S01]  /*09c0*/  IADD3 R52, P0, PT, R52, UR12, RZ ;  /* 0x0000000c34347c10 */ /* 0x000fe2000ff1e0ff */
[----:B------:R-:W-:-:S04]  /*09d0*/  VIADD R8, R49, 0x3 ;  /* 0x0000000331087836 */ /* 0x000fc80000000000 */
[----:B------:R-:W-:Y:S01]  /*09e0*/  IMAD.X R53, RZ, RZ, UR13, P0 ;  /* 0x0000000dff357e24 */ /* 0x000fe200080e06ff */
[CC--:B--2---:R-:W-:Y:S02]  /*09f0*/  VIMNMX.U16x2 R12, PT, PT, R2.reuse, R4.reuse, !PT ;  /* 0x00000004020c7248 */ /* 0x0c4fe40007fe0200 */
[----:B------:R-:W-:Y:S01]  /*0a00*/  VIMNMX.U16x2 R14, PT, PT, R2, R4, PT ;  /* 0x00000004020e7248 */ /* 0x000fe20003fe0200 */
[----:B------:R-:W-:Y:S01]  /*0a10*/  VIADD R2, R49, 0x2 ;  /* 0x0000000231027836 */ /* 0x000fe20000000000 */
[----:B------:R-:W3:Y:S04]  /*0a20*/  LDG.E.U8 R4, desc[UR10][R52.64] ;  /* 0x0000000a34047981 */ /* 0x000ee8000c1e1100 */
[----:B------:R-:W-:-:S04]  /*0a30*/  ISETP.GE.U32.AND P1, PT, R2, UR9, PT ;  /* 0x0000000902007c0c */ /* 0x000fc8000bf26070 */
[----:B------:R-:W-:-:S04]  /*0a40*/  SEL R2, R2, UR6, !P1 ;  /* 0x0000000602027c07 */ /* 0x000fc8000c800000 */
[----:B------:R-:W-:Y:S02]  /*0a50*/  VIMNMX R51, PT, PT, RZ, R2, !PT ;  /* 0x00000002ff337248 */ /* 0x000fe40007fe0100 */
[----:B------:R0:W2:Y:S03]  /*0a60*/  LDG.E.U8 R2, desc[UR10][R54.64] ;  /* 0x0000000a36027981 */ /* 0x0000a6000c1e1100 */
[----:B------:R-:W-:-:S05]  /*0a70*/  IMAD R56, R18, UR9, R51 ;  /* 0x0000000912387c24 */ /* 0x000fca000f8e0233 */
[----:B------:R-:W-:-:S05]  /*0a80*/  IADD3 R56, P0, PT, R56, UR12, RZ ;  /* 0x0000000c38387c10 */ /* 0x000fca000ff1e0ff */
[----:B------:R-:W-:Y:S01]  /*0a90*/  IMAD.X R57, RZ, RZ, UR13, P0 ;  /* 0x0000000dff397e24 */ /* 0x000fe200080e06ff */
[----:B------:R-:W-:-:S04]  /*0aa0*/  ISETP.GE.U32.AND P0, PT, R8, UR9, PT ;  /* 0x0000000908007c0c */ /* 0x000fc8000bf06070 */
[----:B------:R-:W-:Y:S01]  /*0ab0*/  SEL R10, R8, UR6, !P0 ;  /* 0x00000006080a7c07 */ /* 0x000fe2000c000000 */
[----:B------:R-:W-:Y:S01]  /*0ac0*/  IMAD R8, R48, UR9, R41 ;  /* 0x0000000930087c24 */ /* 0x000fe2000f8e0229 */
[----:B------:R-:W2:Y:S02]  /*0ad0*/  LDG.E.U8 R6, desc[UR10][R56.64] ;  /* 0x0000000a38067981 */ /* 0x000ea4000c1e1100 */
[----:B------:R-:W-:Y:S02]  /*0ae0*/  VIMNMX R51, PT, PT, RZ, R10, !PT ;  /* 0x0000000aff337248 */ /* 0x000fe40007fe0100 */
[----:B0-----:R-:W-:-:S03]  /*0af0*/  IADD3 R54, P0, PT, R8, UR14, RZ ;  /* 0x0000000e08367c10 */ /* 0x001fc6000ff1e0ff */
[----:B------:R-:W-:Y:S02]  /*0b00*/  IMAD R8, R18, UR9, R51 ;  /* 0x0000000912087c24 */ /* 0x000fe4000f8e0233 */
[----:B------:R-:W-:-:S03]  /*0b10*/  IMAD.X R55, RZ, RZ, UR15, P0 ;  /* 0x0000000fff377e24 */ /* 0x000fc600080e06ff */
[----:B------:R-:W-:Y:S02]  /*0b20*/  IADD3 R52, P0, PT, R8, UR12, RZ ;  /* 0x0000000c08347c10 */ /* 0x000fe4000ff1e0ff */
[----:B------:R0:W4:Y:S03]  /*0b30*/  LDG.E.U8 R8, desc[UR10][R54.64] ;  /* 0x0000000a36087981 */ /* 0x000126000c1e1100 */
[----:B------:R-:W-:-:S05]  /*0b40*/  IMAD.X R53, RZ, RZ, UR13, P0 ;  /* 0x0000000dff357e24 */ /* 0x000fca00080e06ff */
[----:B------:R1:W4:Y:S01]  /*0b50*/  LDG.E.U8 R10, desc[UR10][R52.64] ;  /* 0x0000000a340a7981 */ /* 0x000322000c1e1100 */
[----:B------:R-:W-:Y:S01]  /*0b60*/  LOP3.LUT R51, R12, 0xffff, RZ, 0xc0, !PT ;  /* 0x0000ffff0c337812 */ /* 0x000fe200078ec0ff */
[----:B0-----:R-:W-:Y:S02]  /*0b70*/  IMAD R54, R48, UR9, R40 ;  /* 0x0000000930367c24 */ /* 0x001fe4000f8e0228 */
[----:B------:R-:W-:Y:S02]  /*0b80*/  IMAD R58, R18, UR9, R23 ;  /* 0x00000009123a7c24 */ /* 0x000fe4000f8e0217 */
[C---:B------:R-:W-:Y:S02]  /*0b90*/  IMAD R56, R48.reuse, UR9, R38 ;  /* 0x0000000930387c24 */ /* 0x040fe4000f8e0226 */
[----:B-1----:R-:W-:-:S05]  /*0ba0*/  IMAD R52, R48, UR9, R39 ;  /* 0x0000000930347c24 */ /* 0x002fca000f8e0227 */
[----:B------:R-:W-:-:S05]  /*0bb0*/  IADD3 R52, P1, PT, R52, UR14, RZ ;  /* 0x0000000e34347c10 */ /* 0x000fca000ff3e0ff */
[----:B------:R-:W-:Y:S02]  /*0bc0*/  IMAD.X R53, RZ, RZ, UR15, P1 ;  /* 0x0000000fff357e24 */ /* 0x000fe400088e06ff */
[----:B------:R-:W-:Y:S01]  /*0bd0*/  IMAD R12, R18, UR9, R25 ;  /* 0x00000009120c7c24 */ /* 0x000fe2000f8e0219 */
[CC--:B---3--:R-:W-:Y:S02]  /*0be0*/  VIMNMX.U16x2 R16, PT, PT, R0.reuse, R4.reuse, !PT ;  /* 0x0000000400107248 */ /* 0x0c8fe40007fe0200 */
[----:B------:R-:W-:Y:S02]  /*0bf0*/  VIMNMX.U16x2 R0, PT, PT, R0, R4, PT ;  /* 0x0000000400007248 */ /* 0x000fe40003fe0200 */
[----:B------:R-:W-:-:S04]  /*0c00*/  LOP3.LUT R16, R16, 0xffff, RZ, 0xc0, !PT ;  /* 0x0000ffff10107812 */ /* 0x000fc800078ec0ff */
[----:B------:R-:W-:Y:S02]  /*0c10*/  IADD3 R50, PT, PT, R16, R50, R51 ;  /* 0x0000003210327210 */ /* 0x000fe40007ffe033 */
[CC--:B--2---:R-:W-:Y:S02]  /*0c20*/  VIMNMX.U16x2 R4, PT, PT, R2.reuse, R6.reuse, PT ;  /* 0x0000000602047248 */ /* 0x0c4fe40003fe0200 */
[----:B------:R-:W-:Y:S02]  /*0c30*/  VIMNMX.U16x2 R2, PT, PT, R2, R6, !PT ;  /* 0x0000000602027248 */ /* 0x000fe40007fe0200 */
[----:B------:R-:W-:Y:S02]  /*0c40*/  PRMT R6, R0, 0x7610, R6 ;  /* 0x0000761000067816 */ /* 0x000fe40000000006 */
[----:B------:R-:W-:Y:S02]  /*0c50*/  LOP3.LUT R0, R14, 0xffff, RZ, 0xc0, !PT ;  /* 0x0000ffff0e007812 */ /* 0x000fe400078ec0ff */
[----:B------:R-:W-:-:S02]  /*0c60*/  LOP3.LUT R51, R6, 0xffff, RZ, 0xc0, !PT ;  /* 0x0000ffff06337812 */ /* 0x000fc400078ec0ff */
[----:B------:R-:W-:-:S04]  /*0c70*/  LOP3.LUT R4, R4, 0xffff, RZ, 0xc0, !PT ;  /* 0x0000ffff04047812 */ /* 0x000fc800078ec0ff */
[----:B------:R-:W-:Y:S02]  /*0c80*/  IADD3 R0, PT, PT, R4, R0, R51 ;  /* 0x0000000004007210 */ /* 0x000fe40007ffe033 */
[----:B----4-:R-:W-:-:S04]  /*0c90*/  VIMNMX.U16x2 R6, PT, PT, R8, R10, !PT ;  /* 0x0000000a08067248 */ /* 0x010fc80007fe0200 */
[----:B------:R-:W-:Y:S01]  /*0ca0*/  PRMT R4, R6, 0x7610, R4 ;  /* 0x0000761006047816 */ /* 0x000fe20000000004 */
[----:B------:R-:W-:Y:S01]  /*0cb0*/  VIADD R6, R49, 0x4 ;  /* 0x0000000431067836 */ /* 0x000fe20000000000 */
[----:B------:R-:W-:-:S04]  /*0cc0*/  LOP3.LUT R51, R2, 0xffff, RZ, 0xc0, !PT ;  /* 0x0000ffff02337812 */ /* 0x000fc800078ec0ff */
[----:B------:R-:W-:Y:S02]  /*0cd0*/  ISETP.GE.U32.AND P0, PT, R6, UR9, PT ;  /* 0x0000000906007c0c */ /* 0x000fe4000bf06070 */
[----:B------:R-:W-:Y:S02]  /*0ce0*/  LOP3.LUT R4, R4, 0xffff, RZ, 0xc0, !PT ;  /* 0x0000ffff04047812 */ /* 0x000fe400078ec0ff */
[----:B------:R-:W-:Y:S02]  /*0cf0*/  SEL R6, R6, UR6, !P0 ;  /* 0x0000000606067c07 */ /* 0x000fe4000c000000 */
[----:B------:R-:W-:Y:S02]  /*0d00*/  IADD3 R54, P0, PT, R54, UR14, RZ ;  /* 0x0000000e36367c10 */ /* 0x000fe4000ff1e0ff */
[----:B------:R-:W-:Y:S02]  /*0d10*/  IADD3 R4, PT, PT, R4, R50, R51 ;  /* 0x0000003204047210 */ /* 0x000fe40007ffe033 */
[----:B------:R-:W-:Y:S01]  /*0d20*/  VIMNMX R51, PT, PT, RZ, R6, !PT ;  /* 0x00000006ff337248 */ /* 0x000fe20007fe0100 */
[----:B------:R-:W-:Y:S01]  /*0d30*/  IMAD.X R55, RZ, RZ, UR15, P0 ;  /* 0x0000000fff377e24 */ /* 0x000fe200080e06ff */
[----:B------:R-:W-:-:S03]  /*0d40*/  IADD3 R58, P0, PT, R58, UR12, RZ ;  /* 0x0000000c3a3a7c10 */ /* 0x000fc6000ff1e0ff */
[----:B------:R-:W-:Y:S01]  /*0d50*/  IMAD R50, R18, UR9, R51 ;  /* 0x0000000912327c24 */ /* 0x000fe2000f8e0233 */
[----:B------:R-:W-:Y:S01]  /*0d60*/  VIMNMX.U16x2 R8, PT, PT, R8, R10, PT ;  /* 0x0000000a08087248 */ /* 0x000fe20003fe0200 */
[----:B------:R-:W-:-:S03]  /*0d70*/  IMAD.X R59, RZ, RZ, UR13, P0 ;  /* 0x0000000dff3b7e24 */ /* 0x000fc600080e06ff */
[----:B------:R-:W-:Y:S02]  /*0d80*/  IADD3 R50, P0, PT, R50, UR12, RZ ;  /* 0x0000000c32327c10 */ /* 0x000fe4000ff1e0ff */
[----:B------:R-:W-:Y:S01]  /*0d90*/  PRMT R2, R8, 0x7610, R2 ;  /* 0x0000761008027816 */ /* 0x000fe20000000002 */
[----:B------:R-:W-:Y:S02]  /*0da0*/  IMAD R8, R18, UR9, R24 ;  /* 0x0000000912087c24 */ /* 0x000fe4000f8e0218 */
[----:B------:R-:W-:Y:S01]  /*0db0*/  IMAD.X R51, RZ, RZ, UR13, P0 ;  /* 0x0000000dff337e24 */ /* 0x000fe200080e06ff */
[----:B------:R-:W-:Y:S02]  /*0dc0*/  LOP3.LUT R49, R2, 0xffff, RZ, 0xc0, !PT ;  /* 0x0000ffff02317812 */ /* 0x000fe400078ec0ff */
[----:B------:R-:W-:Y:S01]  /*0dd0*/  IADD3 R56, P0, PT, R56, UR14, RZ ;  /* 0x0000000e38387c10 */ /* 0x000fe2000ff1e0ff */
[----:B------:R0:W2:Y:S01]  /*0de0*/  LDG.E.U8 R2, desc[UR10][R52.64] ;  /* 0x0000000a34027981 */ /* 0x0000a2000c1e1100 */
[----:B------:R-:W-:-:S03]  /*0df0*/  IADD3 R49, PT, PT, R4, -R0, -R49 ;  /* 0x8000000004317210 */ /* 0x000fc60007ffe831 */
[----:B------:R1:W3:Y:S01]  /*0e00*/  LDG.E.U8 R0, desc[UR10][R54.64] ;  /* 0x0000000a36007981 */ /* 0x0002e2000c1e1100 */
[----:B------:R-:W-:-:S03]  /*0e10*/  IMAD.X R57, RZ, RZ, UR15, P0 ;  /* 0x0000000fff397e24 */ /* 0x000fc600080e06ff */
[----:B------:R4:W3:Y:S01]  /*0e20*/  LDG.E.U8 R6, desc[UR10][R50.64] ;  /* 0x0000000a32067981 */ /* 0x0008e2000c1e1100 */
[----:B0-----:R-:W-:-:S03]  /*0e30*/  IMAD R52, R48, UR9, R37 ;  /* 0x0000000930347c24 */ /* 0x001fc6000f8e0225 */
[----:B------:R-:W2:Y:S01]  /*0e40*/  LDG.E.U8 R4, desc[UR10][R58.64] ;  /* 0x0000000a3a047981 */ /* 0x000ea2000c1e1100 */
[----:B-1----:R-:W-:-:S03]  /*0e50*/  IADD3 R54, P0, PT, R8, UR12, RZ ;  /* 0x0000000c08367c10 */ /* 0x002fc6000ff1e0ff */
[----:B------:R-:W5:Y:S02]  /*0e60*/  LDG.E.U8 R8, desc[UR10][R56.64] ;  /* 0x0000000a38087981 */ /* 0x000f64000c1e1100 */
[----:B------:R-:W-:Y:S01]  /*0e70*/  IMAD.X R55, RZ, RZ, UR13, P0 ;  /* 0x0000000dff377e24 */ /* 0x000fe200080e06ff */
[----:B------:R-:W-:-:S04]  /*0e80*/  IADD3 R52, P0, PT, R52, UR14, RZ ;  /* 0x0000000e34347c10 */ /* 0x000fc8000ff1e0ff */
[----:B------:R0:W5:Y:S01]  /*0e90*/  LDG.E.U8 R10, desc[UR10][R54.64] ;  /* 0x0000000a360a7981 */ /* 0x000162000c1e1100 */
[----:B------:R-:W-:Y:S01]  /*0ea0*/  IMAD.X R53, RZ, RZ, UR15, P0 ;  /* 0x0000000fff357e24 */ /* 0x000fe200080e06ff */
[----:B----4-:R-:W-:-:S04]  /*0eb0*/  IADD3 R50, P0, PT, R12, UR12, RZ ;  /* 0x0000000c0c327c10 */ /* 0x010fc8000ff1e0ff */
[----:B------:R1:W4:Y:S01]  /*0ec0*/  LDG.E.U8 R12, desc[UR10][R52.64] ;  /* 0x0000000a340c7981 */ /* 0x000322000c1e1100 */
[----:B------:R-:W-:-:S05]  /*0ed0*/  IMAD.X R51, RZ, RZ, UR13, P0 ;  /* 0x0000000dff337e24 */ /* 0x000fca00080e06ff */
[----:B------:R1:W4:Y:S01]  /*0ee0*/  LDG.E.U8 R14, desc[UR10][R50.64] ;  /* 0x0000000a320e7981 */ /* 0x000322000c1e1100 */
[C---:B0-----:R-:W-:Y:S02]  /*0ef0*/  IMAD R54, R48.reuse, UR9, R36 ;  /* 0x0000000930367c24 */ /* 0x041fe4000f8e0224 */
[----:B------:R-:W-:-:S03]  /*0f00*/  IMAD R58, R48, UR9, R35 ;  /* 0x00000009303a7c24 */ /* 0x000fc6000f8e0223 */
[----:B------:R-:W-:Y:S01]  /*0f10*/  IADD3 R54, P0, PT, R54, UR14, RZ ;  /* 0x0000000e36367c10 */ /* 0x000fe2000ff1e0ff */
[----:B-1----:R-:W-:Y:S02]  /*0f20*/  IMAD R52, R18, UR9, R26 ;  /* 0x0000000912347c24 */ /* 0x002fe4000f8e021a */
[----:B------:R-:W-:Y:S02]  /*0f30*/  IMAD R56, R48, UR9, R34 ;  /* 0x0000000930387c24 */ /* 0x000fe4000f8e0222 */
[----:B------:R-:W-:Y:S01]  /*0f40*/  IMAD.X R55, RZ, RZ, UR15, P0 ;  /* 0x0000000fff377e24 */ /* 0x000fe200080e06ff */
[----:B------:R-:W-:Y:S02]  /*0f50*/  IADD3 R58, P0, PT, R58, UR14, RZ ;  /* 0x0000000e3a3a7c10 */ /* 0x000fe4000ff1e0ff */
[----:B------:R-:W-:Y:S01]  /*0f60*/  IADD3 R52, P1, PT, R52, UR12, RZ ;  /* 0x0000000c34347c10 */ /* 0x000fe2000ff3e0ff */
[----:B------:R-:W-:Y:S02]  /*0f70*/  IMAD R50, R18, UR9, R27 ;  /* 0x0000000912327c24 */ /* 0x000fe4000f8e021b */
[----:B------:R-:W-:Y:S01]  /*0f80*/  IMAD.X R59, RZ, RZ, UR15, P0 ;  /* 0x0000000fff3b7e24 */ /* 0x000fe200080e06ff */
[----:B------:R-:W-:Y:S01]  /*0f90*/  IADD3 R56, P0, PT, R56, UR14, RZ ;  /* 0x0000000e38387c10 */ /* 0x000fe2000ff1e0ff */
[----:B------:R-:W-:Y:S01]  /*0fa0*/  IMAD.X R53, RZ, RZ, UR13, P1 ;  /* 0x0000000dff357e24 */ /* 0x000fe200088e06ff */
[----:B------:R-:W-:-:S03]  /*0fb0*/  IADD3 R50, P1, PT, R50, UR12, RZ ;  /* 0x0000000c32327c10 */ /* 0x000fc6000ff3e0ff */
[----:B------:R-:W-:Y:S01]  /*0fc0*/  IMAD.X R57, RZ, RZ, UR15, P0 ;  /* 0x0000000fff397e24 */ /* 0x000fe200080e06ff */
[CC--:B---3--:R-:W-:Y:S02]  /*0fd0*/  VIMNMX.U16x2 R16, PT, PT, R0.reuse, R6.reuse, !PT ;  /* 0x0000000600107248 */ /* 0x0c8fe40007fe0200 */
[----:B------:R-:W-:Y:S02]  /*0fe0*/  VIMNMX.U16x2 R0, PT, PT, R0, R6, PT ;  /* 0x0000000600007248 */ /* 0x000fe40003fe0200 */
[CC--:B--2---:R-:W-:Y:S02]  /*0ff0*/  VIMNMX.U16x2 R6, PT, PT, R2.reuse, R4.reuse, !PT ;  /* 0x0000000402067248 */ /* 0x0c4fe40007fe0200 */
[----:B------:R-:W-:Y:S02]  /*1000*/  VIMNMX.U16x2 R2, PT, PT, R2, R4, PT ;  /* 0x0000000402027248 */ /* 0x000fe40003fe0200 */
[----:B------:R-:W-:Y:S02]  /*1010*/  LOP3.LUT R0, R0, 0xffff, RZ, 0xc0, !PT ;  /* 0x0000ffff00007812 */ /* 0x000fe400078ec0ff */
[----:B------:R-:W-:-:S02]  /*1020*/  LOP3.LUT R51, R2, 0xffff, RZ, 0xc0, !PT ;  /* 0x0000ffff02337812 */ /* 0x000fc400078ec0ff */
[-C--:B-----5:R-:W-:Y:S02]  /*1030*/  VIMNMX.U16x2 R4, PT, PT, R8, R10.reuse, PT ;  /* 0x0000000a08047248 */ /* 0x0a0fe40003fe0200 */
[----:B------:R-:W-:Y:S02]  /*1040*/  LOP3.LUT R6, R6, 0xffff, RZ, 0xc0, !PT ;  /* 0x0000ffff06067812 */ /* 0x000fe400078ec0ff */
[----:B------:R-:W-:Y:S02]  /*1050*/  LOP3.LUT R4, R4, 0xffff, RZ, 0xc0, !PT ;  /* 0x0000ffff04047812 */ /* 0x000fe400078ec0ff */
[----:B------:R-:W-:Y:S02]  /*1060*/  LOP3.LUT R16, R16, 0xffff, RZ, 0xc0, !PT ;  /* 0x0000ffff10107812 */ /* 0x000fe400078ec0ff */
[----:B------:R-:W-:Y:S02]  /*1070*/  VIMNMX.U16x2 R8, PT, PT, R8, R10, !PT ;  /* 0x0000000a08087248 */ /* 0x000fe40007fe0200 */
[----:B----4-:R-:W-:-:S02]  /*1080*/  VIMNMX.U16x2 R2, PT, PT, R12, R14, !PT ;  /* 0x0000000e0c027248 */ /* 0x010fc40007fe0200 */
[----:B------:R-:W-:Y:S02]  /*1090*/  VIMNMX.U16x2 R12, PT, PT, R12, R14, PT ;  /* 0x0000000e0c0c7248 */ /* 0x000fe40003fe0200 */
[----:B------:R-:W-:Y:S02]  /*10a0*/  IADD3 R0, PT, PT, R4, R0, R51 ;  /* 0x0000000004007210 */ /* 0x000fe40007ffe033 */
[----:B------:R-:W-:Y:S02]  /*10b0*/  IADD3 R49, PT, PT, R6, R49, R16 ;  /* 0x0000003106317210 */ /* 0x000fe40007ffe010 */
[----:B------:R-:W-:Y:S01]  /*10c0*/  LOP3.LUT R8, R8, 0xffff, RZ, 0xc0, !PT ;  /* 0x0000ffff08087812 */ /* 0x000fe200078ec0ff */
[----:B------:R0:W2:Y:S01]  /*10d0*/  LDG.E.U8 R6, desc[UR10][R52.64] ;  /* 0x0000000a34067981 */ /* 0x0000a2000c1e1100 */
[----:B------:R-:W-:Y:S02]  /*10e0*/  LOP3.LUT R4, R2, 0xffff, RZ, 0xc0, !PT ;  /* 0x0000ffff02047812 */ /* 0x000fe400078ec0ff */
[----:B------:R-:W-:-:S02]  /*10f0*/  PRMT R2, R12, 0x7610, R2 ;  /* 0x000076100c027816 */ /* 0x000fc40000000002 */
[----:B------:R-:W-:Y:S01]  /*1100*/  IADD3 R4, PT, PT, R4, R49, R8 ;  /* 0x0000003104047210 */ /* 0x000fe20007ffe008 */
[----:B------:R-:W-:Y:S01]  /*1110*/  IMAD.X R51, RZ, RZ, UR13, P1 ;  /* 0x0000000dff337e24 */ /* 0x000fe200088e06ff */
[----:B------:R-:W-:Y:S01]  /*1120*/  LOP3.LUT R49, R2, 0xffff, RZ, 0xc0, !PT ;  /* 0x0000ffff02317812 */ /* 0x000fe200078ec0ff */
[----:B------:R-:W3:Y:S03]  /*1130*/  LDG.E.U8 R8, desc[UR10][R58.64] ;  /* 0x0000000a3a087981 */ /* 0x000ee6000c1e1100 */
[----:B------:R-:W-:Y:S01]  /*1140*/  IADD3 R49, PT, PT, R4, -R0, -R49 ;  /* 0x8000000004317210 */ /* 0x000fe20007ffe831 */
[----:B------:R-:W-:Y:S01]  /*1150*/  IMAD R0, R18, UR9, R28 ;  /* 0x0000000912007c24 */ /* 0x000fe2000f8e021c */
[----:B------:R1:W2:Y:S01]  /*1160*/  LDG.E.U8 R4, desc[UR10][R54.64] ;  /* 0x0000000a36047981 */ /* 0x0002a2000c1e1100 */
[----:B0-----:R-:W-:-:S03]  /*1170*/  IMAD R52, R48, UR9, R7 ;  /* 0x0000000930347c24 */ /* 0x001fc6000f8e0207 */
[----:B------:R0:W3:Y:S04]  /*1180*/  LDG.E.U8 R10, desc[UR10][R50.64] ;  /* 0x0000000a320a7981 */ /* 0x0000e8000c1e1100 */
[----:B------:R4:W5:Y:S01]  /*1190*/  LDG.E.U8 R12, desc[UR10][R56.64] ;  /* 0x0000000a380c7981 */ /* 0x000962000c1e1100 */
[----:B-1----:R-:W-:Y:S01]  /*11a0*/  IADD3 R54, P0, PT, R0, UR12, RZ ;  /* 0x0000000c00367c10 */ /* 0x002fe2000ff1e0ff */
[----:B------:R-:W-:-:S04]  /*11b0*/  IMAD R0, R18, UR9, R29 ;  /* 0x0000000912007c24 */ /* 0x000fc8000f8e021d */
[----:B------:R-:W-:Y:S01]  /*11c0*/  IMAD.X R55, RZ, RZ, UR13, P0 ;  /* 0x0000000dff377e24 */ /* 0x000fe200080e06ff */
[----:B------:R-:W-:-:S04]  /*11d0*/  IADD3 R52, P0, PT, R52, UR14, RZ ;  /* 0x0000000e34347c10 */ /* 0x000fc8000ff1e0ff */
[----:B------:R1:W5:Y:S01]  /*11e0*/  LDG.E.U8 R14, desc[UR10][R54.64] ;  /* 0x0000000a360e7981 */ /* 0x000362000c1e1100 */
[----:B------:R-:W-:Y:S01]  /*11f0*/  IMAD.X R53, RZ, RZ, UR15, P0 ;  /* 0x0000000fff357e24 */ /* 0x000fe200080e06ff */
[----:B0-----:R-:W-:-:S04]  /*1200*/  IADD3 R50, P0, PT, R0, UR12, RZ ;  /* 0x0000000c00327c10 */ /* 0x001fc8000ff1e0ff */
[----:B------:R0:W5:Y:S01]  /*1210*/  LDG.E.U8 R0, desc[UR10][R52.64] ;  /* 0x0000000a34007981 */ /* 0x000162000c1e1100 */
[----:B------:R-:W-:-:S05]  /*1220*/  IMAD.X R51, RZ, RZ, UR13, P0 ;  /* 0x0000000dff337e24 */ /* 0x000fca00080e06ff */
[----:B------:R3:W5:Y:S01]  /*1230*/  LDG.E.U8 R2, desc[UR10][R50.64] ;  /* 0x0000000a32027981 */ /* 0x000762000c1e1100 */
[----:B------:R-:W-:Y:S02]  /*1240*/  IMAD R58, R48, UR9, R9 ;  /* 0x00000009303a7c24 */ /* 0x000fe4000f8e0209 */
[----:B----4-:R-:W-:-:S03]  /*1250*/  IMAD R56, R18, UR9, R30 ;  /* 0x0000000912387c24 */ /* 0x010fc6000f8e021e */
[----:B------:R-:W-:Y:S01]  /*1260*/  IADD3 R58, P0, PT, R58, UR14, RZ ;  /* 0x0000000e3a3a7c10 */ /* 0x000fe2000ff1e0ff */
[----:B-1----:R-:W-:-:S04]  /*1270*/  IMAD R54, R48, UR9, R11 ;  /* 0x0000000930367c24 */ /* 0x002fc8000f8e020b */
[----:B------:R-:W-:Y:S01]  /*1280*/  IMAD.X R59, RZ, RZ, UR15, P0 ;  /* 0x0000000fff3b7e24 */ /* 0x000fe200080e06ff */
[----:B------:R-:W-:Y:S01]  /*1290*/  IADD3 R56, P0, PT, R56, UR12, RZ ;  /* 0x0000000c38387c10 */ /* 0x000fe2000ff1e0ff */
[----:B0-----:R-:W-:-:S04]  /*12a0*/  IMAD R52, R18, UR9, R31 ;  /* 0x0000000912347c24 */ /* 0x001fc8000f8e021f */
[----:B------:R-:W-:Y:S01]  /*12b0*/  IMAD.X R57, RZ, RZ, UR13, P0 ;  /* 0x0000000dff397e24 */ /* 0x000fe200080e06ff */
[----:B------:R-:W-:-:S05]  /*12c0*/  IADD3 R54, P0, PT, R54, UR14, RZ ;  /* 0x0000000e36367c10 */ /* 0x000fca000ff1e0ff */
[----:B------:R-:W-:Y:S01]  /*12d0*/  IMAD.X R55, RZ, RZ, UR15, P0 ;  /* 0x0000000fff377e24 */ /* 0x000fe200080e06ff */
[----:B------:R-:W-:-:S05]  /*12e0*/  IADD3 R52, P0, PT, R52, UR12, RZ ;  /* 0x0000000c34347c10 */ /* 0x000fca000ff1e0ff */
[----:B------:R-:W-:Y:S01]  /*12f0*/  IMAD.X R53, RZ, RZ, UR13, P0 ;  /* 0x0000000dff357e24 */ /* 0x000fe200080e06ff */
[CC--:B--2---:R-:W-:Y:S02]  /*1300*/  VIMNMX.U16x2 R16, PT, PT, R4.reuse, R6.reuse, !PT ;  /* 0x0000000604107248 */ /* 0x0c4fe40007fe0200 */
[----:B------:R-:W-:Y:S02]  /*1310*/  VIMNMX.U16x2 R4, PT, PT, R4, R6, PT ;  /* 0x0000000604047248 */ /* 0x000fe40003fe0200 */
[-C--:B---3--:R-:W-:Y:S02]  /*1320*/  VIMNMX.U16x2 R6, PT, PT, R8, R10.reuse, !PT ;  /* 0x0000000a08067248 */ /* 0x088fe40007fe0200 */
[----:B------:R-:W-:Y:S02]  /*1330*/  LOP3.LUT R16, R16, 0xffff, RZ, 0xc0, !PT ;  /* 0x0000ffff10107812 */ /* 0x000fe400078ec0ff */
[----:B------:R-:W-:Y:S02]  /*1340*/  LOP3.LUT R6, R6, 0xffff, RZ, 0xc0, !PT ;  /* 0x0000ffff06067812 */ /* 0x000fe400078ec0ff */
[----:B------:R-:W-:-:S02]  /*1350*/  VIMNMX.U16x2 R8, PT, PT, R8, R10, PT ;  /* 0x0000000a08087248 */ /* 0x000fc40003fe0200 */
[----:B------:R-:W-:Y:S01]  /*1360*/  IADD3 R49, PT, PT, R6, R49, R16 ;  /* 0x0000003106317210 */ /* 0x000fe20007ffe010 */
[----:B------:R-:W2:Y:S01]  /*1370*/  LDG.E.U8 R10, desc[UR10][R52.64] ;  /* 0x0000000a340a7981 */ /* 0x000ea2000c1e1100 */
[----:B------:R-:W-:Y:S02]  /*1380*/  LOP3.LUT R4, R4, 0xffff, RZ, 0xc0, !PT ;  /* 0x0000ffff04047812 */ /* 0x000fe400078ec0ff */
[----:B------:R-:W-:Y:S02]  /*1390*/  LOP3.LUT R51, R8, 0xffff, RZ, 0xc0, !PT ;  /* 0x0000ffff08337812 */ /* 0x000fe400078ec0ff */
[----:B-----5:R-:W-:-:S04]  /*13a0*/  VIMNMX.U16x2 R6, PT, PT, R12, R14, PT ;  /* 0x0000000e0c067248 */ /* 0x020fc80003fe0200 */
[----:B------:R-:W-:Y:S02]  /*13b0*/  LOP3.LUT R6, R6, 0xffff, RZ, 0xc0, !PT ;  /* 0x0000ffff06067812 */ /* 0x000fe400078ec0ff */
[----:B------:R-:W-:Y:S02]  /*13c0*/  VIMNMX.U16x2 R12, PT, PT, R12, R14, !PT ;  /* 0x0000000e0c0c7248 */ /* 0x000fe40007fe0200 */
[----:B------:R-:W-:Y:S02]  /*13d0*/  IADD3 R50, PT, PT, R6, R4, R51 ;  /* 0x0000000406327210 */ /* 0x000fe40007ffe033 */
[----:B------:R-:W-:Y:S01]  /*13e0*/  VIMNMX.U16x2 R8, PT, PT, R0, R2, !PT ;  /* 0x0000000200087248 */ /* 0x000fe20007fe0200 */
[----:B------:R-:W3:Y:S03]  /*13f0*/  LDG.E.U8 R6, desc[UR10][R56.64] ;  /* 0x0000000a38067981 */ /* 0x000ee6000c1e1100 */
[----:B------:R-:W-:-:S02]  /*1400*/  PRMT R4, R8, 0x7610, R4 ;  /* 0x0000761008047816 */ /* 0x000fc40000000004 */
[----:B------:R-:W-:Y:S01]  /*1410*/  LOP3.LUT R12, R12, 0xffff, RZ, 0xc0, !PT ;  /* 0x0000ffff0c0c7812 */ /* 0x000fe200078ec0ff */
[----:B------:R-:W2:Y:S01]  /*1420*/  LDG.E.U8 R8, desc[UR10][R54.64] ;  /* 0x0000000a36087981 */ /* 0x000ea2000c1e1100 */
[----:B------:R-:W-:-:S04]  /*1430*/  LOP3.LUT R4, R4, 0xffff, RZ, 0xc0, !PT ;  /* 0x0000ffff04047812 */ /* 0x000fc800078ec0ff */
[----:B------:R-:W-:Y:S02]  /*1440*/  IADD3 R49, PT, PT, R4, R49, R12 ;  /* 0x0000003104317210 */ /* 0x000fe40007ffe00c */
[----:B------:R0:W3:Y:S01]  /*1450*/  LDG.E.U8 R4, desc[UR10][R58.64] ;  /* 0x0000000a3a047981 */ /* 0x0000e2000c1e1100 */
[----:B------:R-:W-:Y:S02]  /*1460*/  IMAD R12, R18, UR9, R32 ;  /* 0x00000009120c7c24 */ /* 0x000fe4000f8e0220 */
[----:B0-----:R-:W-:-:S05]  /*1470*/  IMAD R58, R48, UR9, R13 ;  /* 0x00000009303a7c24 */ /* 0x001fca000f8e020d */
[----:B------:R-:W-:Y:S01]  /*1480*/  IADD3 R58, P0, PT, R58, UR14, RZ ;  /* 0x0000000e3a3a7c10 */ /* 0x000fe2000ff1e0ff */
[----:B------:R-:W-:-:S04]  /*1490*/  IMAD R48, R48, UR9, R15 ;  /* 0x0000000930307c24 */ /* 0x000fc8000f8e020f */
[----:B------:R-:W-:Y:S01]  /*14a0*/  IMAD.X R59, RZ, RZ, UR15, P0 ;  /* 0x0000000fff3b7e24 */ /* 0x000fe200080e06ff */
[----:B------:R-:W-:Y:S01]  /*14b0*/  IADD3 R56, P0, PT, R12, UR12, RZ ;  /* 0x0000000c0c387c10 */ /* 0x000fe2000ff1e0ff */
[----:B------:R-:W-:-:S03]  /*14c0*/  IMAD R18, R18, UR9, R33 ;  /* 0x0000000912127c24 */ /* 0x000fc6000f8e0221 */
[----:B------:R-:W4:Y:S01]  /*14d0*/  LDG.E.U8 R12, desc[UR10][R58.64] ;  /* 0x0000000a3a0c7981 */ /* 0x000f22000c1e1100 */
[----:B------:R-:W-:Y:S01]  /*14e0*/  IMAD.X R57, RZ, RZ, UR13, P0 ;  /* 0x0000000dff397e24 */ /* 0x000fe200080e06ff */
[----:B------:R-:W-:-:S04]  /*14f0*/  IADD3 R54, P0, PT, R48, UR14, RZ ;  /* 0x0000000e30367c10 */ /* 0x000fc8000ff1e0ff */
[----:B------:R-:W4:Y:S01]  /*1500*/  LDG.E.U8 R14, desc[UR10][R56.64] ;  /* 0x0000000a380e7981 */ /* 0x000f22000c1e1100 */
[----:B------:R-:W-:Y:S01]  /*1510*/  IMAD.X R55, RZ, RZ, UR15, P0 ;  /* 0x0000000fff377e24 */ /* 0x000fe200080e06ff */
[----:B------:R-:W-:-:S04]  /*1520*/  IADD3 R52, P0, PT, R18, UR12, RZ ;  /* 0x0000000c12347c10 */ /* 0x000fc8000ff1e0ff */
[----:B------:R-:W5:Y:S01]  /*1530*/  LDG.E.U8 R16, desc[UR10][R54.64] ;  /* 0x0000000a36107981 */ /* 0x000f62000c1e1100 */
[----:B------:R-:W-:-:S05]  /*1540*/  IMAD.X R53, RZ, RZ, UR13, P0 ;  /* 0x0000000dff357e24 */ /* 0x000fca00080e06ff */
[----:B------:R-:W5:Y:S01]  /*1550*/  LDG.E.U8 R18, desc[UR10][R52.64] ;  /* 0x0000000a34127981 */ /* 0x000f62000c1e1100 */
[----:B------:R-:W-:-:S04]  /*1560*/  VIMNMX.U16x2 R0, PT, PT, R0, R2, PT ;  /* 0x0000000200007248 */ /* 0x000fc80003fe0200 */
[----:B------:R-:W-:-:S04]  /*1570*/  LOP3.LUT R0, R0, 0xffff, RZ, 0xc0, !PT ;  /* 0x0000ffff00007812 */ /* 0x000fc800078ec0ff */
[----:B------:R-:W-:Y:S01]  /*1580*/  IADD3 R49, PT, PT, R49, -R50, -R0 ;  /* 0x8000003231317210 */ /* 0x000fe20007ffe800 */
[----:B------:R-:W-:-:S04]  /*1590*/  UIADD3 UR4, UPT, UPT, UR4, 0x1, URZ ;  /* 0x0000000104047890 */ /* 0x000fc8000fffe0ff */
[----:B------:R-:W-:Y:S01]  /*15a0*/  UISETP.NE.AND UP0, UPT, UR4, 0x10, UPT ;  /* 0x000000100400788c */ /* 0x000fe2000bf05270 */
[----:B------:R-:W-:Y:S02]  /*15b0*/  VIADD R19, R19, 0x1 ;  /* 0x0000000113137836 */ /* 0x000fe40000000000 */
[----:B------:R-:W-:Y:S01]  /*15c0*/  VIADD R22, R22, 0x1 ;  /* 0x0000000116167836 */ /* 0x000fe20000000000 */
[----:B--2---:R-:W-:Y:S02]  /*15d0*/  VIMNMX.U16x2 R2, PT, PT, R8, R10, !PT ;  /* 0x0000000a08027248 */ /* 0x004fe40007fe0200 */
[----:B---3--:R-:W-:Y:S02]  /*15e0*/  VIMNMX.U16x2 R0, PT, PT, R4, R6, !PT ;  /* 0x0000000604007248 */ /* 0x008fe40007fe0200 */
[----:B------:R-:W-:Y:S02]  /*15f0*/  LOP3.LUT R2, R2, 0xffff, RZ, 0xc0, !PT ;  /* 0x0000ffff02027812 */ /* 0x000fe400078ec0ff */
[----:B------:R-:W-:-:S02]  /*1600*/  LOP3.LUT R0, R0, 0xffff, RZ, 0xc0, !PT ;  /* 0x0000ffff00007812 */ /* 0x000fc400078ec0ff */
[----:B------:R-:W-:Y:S02]  /*1610*/  VIMNMX.U16x2 R4, PT, PT, R4, R6, PT ;  /* 0x0000000604047248 */ /* 0x000fe40003fe0200 */
[----:B------:R-:W-:Y:S02]  /*1620*/  IADD3 R49, PT, PT, R2, R49, R0 ;  /* 0x0000003102317210 */ /* 0x000fe40007ffe000 */
[----:B------:R-:W-:Y:S02]  /*1630*/  VIMNMX.U16x2 R8, PT, PT, R8, R10, PT ;  /* 0x0000000a08087248 */ /* 0x000fe40003fe0200 */
[----:B------:R-:W-:Y:S02]  /*1640*/  LOP3.LUT R4, R4, 0xffff, RZ, 0xc0, !PT ;  /* 0x0000ffff04047812 */ /* 0x000fe400078ec0ff */
[----:B------:R-:W-:Y:S02]  /*1650*/  LOP3.LUT R51, R8, 0xffff, RZ, 0xc0, !PT ;  /* 0x0000ffff08337812 */ /* 0x000fe400078ec0ff */
[----:B----4-:R-:W-:-:S02]  /*1660*/  VIMNMX.U16x2 R0, PT, PT, R12, R14, !PT ;  /* 0x0000000e0c007248 */ /* 0x010fc40007fe0200 */
[----:B------:R-:W-:Y:S02]  /*1670*/  VIMNMX.U16x2 R2, PT, PT, R12, R14, PT ;  /* 0x0000000e0c027248 */ /* 0x000fe40003fe0200 */
[----:B------:R-:W-:Y:S02]  /*1680*/  LOP3.LUT R0, R0, 0xffff, RZ, 0xc0, !PT ;  /* 0x0000ffff00007812 */ /* 0x000fe400078ec0ff */
[----:B------:R-:W-:Y:S02]  /*1690*/  LOP3.LUT R2, R2, 0xffff, RZ, 0xc0, !PT ;  /* 0x0000ffff02027812 */ /* 0x000fe400078ec0ff */
[CC--:B-----5:R-:W-:Y:S02]  /*16a0*/  VIMNMX.U16x2 R6, PT, PT, R16.reuse, R18.reuse, !PT ;  /* 0x0000001210067248 */ /* 0x0e0fe40007fe0200 */
[----:B------:R-:W-:Y:S02]  /*16b0*/  VIMNMX.U16x2 R16, PT, PT, R16, R18, PT ;  /* 0x0000001210107248 */ /* 0x000fe40003fe0200 */
[----:B------:R-:W-:-:S02]  /*16c0*/  LOP3.LUT R6, R6, 0xffff, RZ, 0xc0, !PT ;  /* 0x0000ffff06067812 */ /* 0x000fc400078ec0ff */
[----:B------:R-:W-:Y:S02]  /*16d0*/  IADD3 R2, PT, PT, R2, R4, R51 ;  /* 0x0000000402027210 */ /* 0x000fe40007ffe033 */
[----:B------:R-:W-:Y:S02]  /*16e0*/  IADD3 R0, PT, PT, R6, R49, R0 ;  /* 0x0000003106007210 */ /* 0x000fe40007ffe000 */
[----:B------:R-:W-:-:S04]  /*16f0*/  LOP3.LUT R49, R16, 0xffff, RZ, 0xc0, !PT ;  /* 0x0000ffff10317812 */ /* 0x000fc800078ec0ff */
[----:B------:R-:W-:Y:S01]  /*1700*/  IADD3 R50, PT, PT, R0, -R2, -R49 ;  /* 0x8000000200327210 */ /* 0x000fe20007ffe831 */
[----:B------:R-:W-:Y:S06]  /*1710*/  BRA.U UP0, `(.L_x_0) ;  /* 0xfffffff100307547 */ /* 0x000fec000b83ffff */
[CC--:B------:R-:W-:Y:S02]  /*1720*/  ISETP.GE.AND P0, PT, R50.reuse, R3.reuse, PT ;  /* 0x000000033200720c */ /* 0x0c0fe40003f06270 */
[----:B------:R-:W-:Y:S02]  /*1730*/  VIMNMX R3, PT, PT, R50, R3, PT ;  /* 0x0000000332037248 */ /* 0x000fe40003fe0100 */
[----:B------:R-:W-:Y:S01]  /*1740*/  SEL R21, R21, UR8, P0 ;  /* 0x0000000815157c07 */ /* 0x000fe20008000000 */
[----:B------:R-:W-:Y:S01]  /*1750*/  UIADD3 UR8, UPT, UPT, UR8, 0x1, URZ ;  /* 0x0000000108087890 */ /* 0x000fe2000fffe0ff */
[----:B------:R-:W-:-:S03]  /*1760*/  SEL R5, R5, UR7, P0 ;  /* 0x0000000705057c07 */ /* 0x000fc60008000000 */
[----:B------:R-:W-:-:S09]  /*1770*/  UISETP.NE.AND UP0, UPT, UR8, 0x10, UPT ;  /* 0x000000100800788c */ /* 0x000fd2000bf05270 */
[----:B------:R-:W-:Y:S05]  /*1780*/  BRA.U UP0, `(.L_x_1) ;  /* 0xffffffed00407547 */ /* 0x000fea000b83ffff */
[----:B------:R-:W-:-:S04]  /*1790*/  UIADD3 UR7, UPT, UPT, UR7, 0x1, URZ ;  /* 0x0000000107077890 */ /* 0x000fc8000fffe0ff */
[----:B------:R-:W-:-:S09]  /*17a0*/  UISETP.NE.AND UP0, UPT, UR7, 0x10, UPT ;  /* 0x000000100700788c */ /* 0x000fd2000bf05270 */
[----:B------:R-:W-:Y:S05]  /*17b0*/  BRA.U UP0, `(.L_x_2) ;  /* 0xffffffed002c7547 */ /* 0x000fea000b83ffff */
[----:B------:R-:W0:Y:S01]  /*17c0*/  LDCU UR4, c[0x0][0x390] ;  /* 0x00007200ff0477ac */ /* 0x000e220008000800 */
[----:B------:R-:W1:Y:S08]  /*17d0*/  LDC.64 R2, c[0x0][0x398] ;  /* 0x0000e600ff027b82 */ /* 0x000e700000000a00 */
[----:B------:R-:W2:Y:S01]  /*17e0*/  LDC.64 R6, c[0x0][0x3a0] ;  /* 0x0000e800ff067b82 */ /* 0x000ea20000000a00 */
[----:B0-----:R-:W-:-:S06]  /*17f0*/  USHF.R.U32.HI UR4, URZ, 0x4, UR4 ;  /* 0x00000004ff047899 */ /* 0x001fcc0008011604 */
[----:B------:R-:W-:-:S04]  /*1800*/  IMAD R47, R46, UR4, R47 ;  /* 0x000000042e2f7c24 */ /* 0x000fc8000f8e022f */
[----:B-1----:R-:W-:-:S04]  /*1810*/  IMAD.WIDE R2, R47, 0x4, R2 ;  /* 0x000000042f027825 */ /* 0x002fc800078e0202 */
[----:B--2---:R-:W-:Y:S01]  /*1820*/  IMAD.WIDE R6, R47, 0x4, R6 ;  /* 0x000000042f067825 */ /* 0x004fe200078e0206 */
[----:B------:R-:W-:Y:S04]  /*1830*/  STG.E desc[UR10][R2.64], R21 ;  /* 0x0000001502007986 */ /* 0x000fe8000c10190a */
[----:B------:R-:W-:Y:S01]  /*1840*/  STG.E desc[UR10][R6.64], R5 ;  /* 0x0000000506007986 */ /* 0x000fe2000c10190a */
[----:B------:R-:W-:Y:S05]  /*1850*/  EXIT ;  /* 0x000000000000794d */ /* 0x000fea0003800000 */
.L_x_3:
[----:B------:R-:W-:-:S00]  /*1860*/  BRA `(.L_x_3) ;  /* 0xfffffffc00fc7947 */ /* 0x000fc0000383ffff */
[----:B------:R-:W-:-:S00]  /*1870*/  NOP ;  /* 0x0000000000007918 */ /* 0x000fc00000000000 */
        /* <DEDUP_REMOVED lines=8> */
.L_x_4:


//--------------------- .nv.shared.reserved.0     --------------------------
	.section	.nv.shared.reserved.0,"aw",@nobits
	.weak		__nv_reservedSMEM_offset_0_alias
	.size		__nv_reservedSMEM_offset_0_alias, 0, 64
	.other		__nv_reservedSMEM_offset_0_alias,@"STO_CUDA_RESERVED_SHARED STV_DEFAULT"
__nv_reservedSMEM_offset_0_alias:
	.zero		0
	.zero		64


//--------------------- .nv.constant0._Z13motion_searchPhS_jjPiS0_ --------------------------
	.section	.nv.constant0._Z13motion_searchPhS_jjPiS0_,"a",@progbits
	.sectionflags	@""
	.align	4
.nv.constant0._Z13motion_searchPhS_jjPiS0_:
	.zero		936


//--------------------- SYMBOLS --------------------------

	.type		.nv.reservedSmem.offset0,@object
	.size		.nv.reservedSmem.offset0,0x4
